//
// Generated by NVIDIA NVVM Compiler
//
// Compiler Build ID: CL-36424714
// Cuda compilation tools, release 13.0, V13.0.88
// Based on NVVM 20.0.0
//

.version 9.0
.target sm_100
.address_size 64

	// .globl	_Z3addPcS_PiS0_S0_i
.extern .func  (.param .b32 func_retval0) vprintf
(
	.param .b64 vprintf_param_0,
	.param .b64 vprintf_param_1
)
;
.func  (.param .b64 func_retval0) __internal_accurate_pow
(
	.param .b64 __internal_accurate_pow_param_0
)
;
.global .align 1 .b8 $str[21] = {104, 97, 108, 108, 111, 52, 32, 37, 117, 32, 37, 108, 108, 100, 32, 37, 108, 108, 100, 10};
.global .align 1 .b8 $str$1[23] = {72, 101, 108, 108, 111, 32, 87, 111, 114, 108, 100, 32, 70, 114, 111, 109, 32, 71, 80, 85, 33, 10};
.global .align 1 .b8 $str$2[13] = {97, 110, 115, 119, 101, 114, 58, 32, 37, 100, 32, 10};

.visible .entry _Z3addPcS_PiS0_S0_i(
	.param .u64 .ptr .align 1 _Z3addPcS_PiS0_S0_i_param_0,
	.param .u64 .ptr .align 1 _Z3addPcS_PiS0_S0_i_param_1,
	.param .u64 .ptr .align 1 _Z3addPcS_PiS0_S0_i_param_2,
	.param .u64 .ptr .align 1 _Z3addPcS_PiS0_S0_i_param_3,
	.param .u64 .ptr .align 1 _Z3addPcS_PiS0_S0_i_param_4,
	.param .u32 _Z3addPcS_PiS0_S0_i_param_5
)
{
	.local .align 8 .b8 	__local_depot0[24];
	.reg .b64 	%SP;
	.reg .b64 	%SPL;
	.reg .pred 	%p<204>;
	.reg .b16 	%rs<5>;
	.reg .b32 	%r<671>;
	.reg .b64 	%rd<310>;
	.reg .b64 	%fd<534>;

	mov.u64 	%SPL, __local_depot0;
	cvta.local.u64 	%SP, %SPL;
	ld.param.u64 	%rd42, [_Z3addPcS_PiS0_S0_i_param_0];
	ld.param.u64 	%rd43, [_Z3addPcS_PiS0_S0_i_param_1];
	ld.param.u64 	%rd44, [_Z3addPcS_PiS0_S0_i_param_3];
	ld.param.u64 	%rd45, [_Z3addPcS_PiS0_S0_i_param_4];
	ld.param.u32 	%r184, [_Z3addPcS_PiS0_S0_i_param_5];
	cvta.to.global.u64 	%rd1, %rd43;
	cvta.to.global.u64 	%rd2, %rd45;
	cvta.to.global.u64 	%rd3, %rd42;
	cvta.to.global.u64 	%rd4, %rd44;
	mov.u32 	%r185, %ctaid.x;
	mov.u32 	%r186, %ntid.x;
	mov.u32 	%r187, %tid.x;
	mad.lo.s32 	%r579, %r185, %r186, %r187;
	setp.ge.s32 	%p1, %r579, %r184;
	@%p1 bra 	$L__BB0_98;
	mov.f64 	%fd9, 0d4024000000000000;
	{
	.reg .b32 %temp; 
	mov.b64 	{%temp, %r2}, %fd9;
	}
$L__BB0_2:
	mul.lo.s32 	%r4, %r579, 3;
	mul.wide.s32 	%rd46, %r4, 4;
	add.s64 	%rd5, %rd4, %rd46;
	ld.global.u32 	%r5, [%rd5];
	cvt.s64.s32 	%rd47, %r5;
	add.s64 	%rd48, %rd3, %rd47;
	ld.global.s8 	%r189, [%rd48];
	add.s32 	%r624, %r189, -48;
	mov.b32 	%r581, 0;
	mov.u32 	%r580, %r5;
$L__BB0_3:
	mov.u32 	%r8, %r581;
	add.s32 	%r9, %r580, 1;
	cvt.s64.s32 	%rd49, %r580;
	add.s64 	%rd50, %rd3, %rd49;
	ld.global.u8 	%rs1, [%rd50+1];
	setp.ne.s16 	%p2, %rs1, 69;
	add.s32 	%r581, %r8, 1;
	mov.u32 	%r580, %r9;
	@%p2 bra 	$L__BB0_3;
	setp.eq.s32 	%p3, %r8, 0;
	mov.b32 	%r595, 0;
	@%p3 bra 	$L__BB0_14;
	setp.lt.u32 	%p4, %r8, 4;
	mov.b32 	%r595, 0;
	mov.u32 	%r592, %r8;
	mov.u32 	%r593, %r5;
	@%p4 bra 	$L__BB0_9;
	add.s32 	%r584, %r8, -2;
	sub.s32 	%r583, 2, %r8;
	and.b32  	%r194, %r8, -4;
	neg.s32 	%r582, %r194;
	mov.b32 	%r595, 0;
	mov.u32 	%r593, %r5;
$L__BB0_7:
	.pragma "nounroll";
	setp.lt.s32 	%p5, %r2, 0;
	cvt.s64.s32 	%rd51, %r593;
	add.s64 	%rd52, %rd3, %rd51;
	ld.global.s8 	%r195, [%rd52+1];
	add.s32 	%r196, %r195, -48;
	cvt.rn.f64.s32 	%fd10, %r595;
	cvt.rn.f64.s32 	%fd11, %r196;
	add.s32 	%r197, %r584, 1;
	cvt.rn.f64.u32 	%fd12, %r197;
	{
	.reg .b32 %temp; 
	mov.b64 	{%temp, %r198}, %fd12;
	}
	shr.u32 	%r199, %r198, 20;
	and.b32  	%r200, %r199, 2047;
	add.s32 	%r201, %r200, -1012;
	mov.b64 	%rd53, %fd12;
	shl.b64 	%rd54, %rd53, %r201;
	setp.eq.s64 	%p6, %rd54, -9223372036854775808;
	{ // callseq 0, 0
	.param .b64 param0;
	st.param.f64 	[param0], %fd12;
	.param .b64 retval0;
	call.uni (retval0), 
	__internal_accurate_pow, 
	(
	param0
	);
	ld.param.f64 	%fd13, [retval0];
	} // callseq 0
	neg.f64 	%fd15, %fd13;
	selp.f64 	%fd16, %fd15, %fd13, %p6;
	selp.f64 	%fd17, %fd16, %fd13, %p5;
	setp.eq.s32 	%p7, %r583, 1;
	selp.f64 	%fd18, 0d3FF0000000000000, %fd17, %p7;
	fma.rn.f64 	%fd19, %fd18, %fd11, %fd10;
	cvt.rzi.s32.f64 	%r202, %fd19;
	ld.global.s8 	%r203, [%rd52+2];
	add.s32 	%r204, %r203, -48;
	cvt.rn.f64.s32 	%fd20, %r202;
	cvt.rn.f64.s32 	%fd21, %r204;
	add.s32 	%r205, %r584, -2;
	cvt.rn.f64.u32 	%fd22, %r584;
	{
	.reg .b32 %temp; 
	mov.b64 	{%temp, %r206}, %fd22;
	}
	shr.u32 	%r207, %r206, 20;
	and.b32  	%r208, %r207, 2047;
	add.s32 	%r209, %r208, -1012;
	mov.b64 	%rd56, %fd22;
	shl.b64 	%rd57, %rd56, %r209;
	setp.eq.s64 	%p8, %rd57, -9223372036854775808;
	{ // callseq 1, 0
	.param .b64 param0;
	st.param.f64 	[param0], %fd22;
	.param .b64 retval0;
	call.uni (retval0), 
	__internal_accurate_pow, 
	(
	param0
	);
	ld.param.f64 	%fd23, [retval0];
	} // callseq 1
	neg.f64 	%fd25, %fd23;
	selp.f64 	%fd26, %fd25, %fd23, %p8;
	selp.f64 	%fd27, %fd26, %fd23, %p5;
	setp.eq.s32 	%p9, %r583, 0;
	selp.f64 	%fd28, 0d3FF0000000000000, %fd27, %p9;
	fma.rn.f64 	%fd29, %fd28, %fd21, %fd20;
	cvt.rzi.s32.f64 	%r210, %fd29;
	ld.global.s8 	%r211, [%rd52+3];
	add.s32 	%r212, %r211, -48;
	cvt.rn.f64.s32 	%fd30, %r210;
	cvt.rn.f64.s32 	%fd31, %r212;
	add.s32 	%r213, %r584, -1;
	cvt.rn.f64.u32 	%fd32, %r213;
	{
	.reg .b32 %temp; 
	mov.b64 	{%temp, %r214}, %fd32;
	}
	shr.u32 	%r215, %r214, 20;
	and.b32  	%r216, %r215, 2047;
	add.s32 	%r217, %r216, -1012;
	mov.b64 	%rd59, %fd32;
	shl.b64 	%rd60, %rd59, %r217;
	setp.eq.s64 	%p10, %rd60, -9223372036854775808;
	{ // callseq 2, 0
	.param .b64 param0;
	st.param.f64 	[param0], %fd32;
	.param .b64 retval0;
	call.uni (retval0), 
	__internal_accurate_pow, 
	(
	param0
	);
	ld.param.f64 	%fd33, [retval0];
	} // callseq 2
	neg.f64 	%fd35, %fd33;
	selp.f64 	%fd36, %fd35, %fd33, %p10;
	selp.f64 	%fd37, %fd36, %fd33, %p5;
	setp.eq.s32 	%p11, %r583, -1;
	selp.f64 	%fd38, 0d3FF0000000000000, %fd37, %p11;
	fma.rn.f64 	%fd39, %fd38, %fd31, %fd30;
	cvt.rzi.s32.f64 	%r218, %fd39;
	add.s32 	%r593, %r593, 4;
	ld.global.s8 	%r219, [%rd52+4];
	add.s32 	%r220, %r219, -48;
	cvt.rn.f64.s32 	%fd40, %r218;
	cvt.rn.f64.s32 	%fd41, %r220;
	cvt.rn.f64.u32 	%fd42, %r205;
	{
	.reg .b32 %temp; 
	mov.b64 	{%temp, %r221}, %fd42;
	}
	shr.u32 	%r222, %r221, 20;
	and.b32  	%r223, %r222, 2047;
	add.s32 	%r224, %r223, -1012;
	mov.b64 	%rd62, %fd42;
	shl.b64 	%rd63, %rd62, %r224;
	setp.eq.s64 	%p12, %rd63, -9223372036854775808;
	{ // callseq 3, 0
	.param .b64 param0;
	st.param.f64 	[param0], %fd42;
	.param .b64 retval0;
	call.uni (retval0), 
	__internal_accurate_pow, 
	(
	param0
	);
	ld.param.f64 	%fd43, [retval0];
	} // callseq 3
	neg.f64 	%fd45, %fd43;
	selp.f64 	%fd46, %fd45, %fd43, %p12;
	selp.f64 	%fd47, %fd46, %fd43, %p5;
	setp.eq.s32 	%p13, %r584, 2;
	selp.f64 	%fd48, 0d3FF0000000000000, %fd47, %p13;
	fma.rn.f64 	%fd49, %fd48, %fd41, %fd40;
	cvt.rzi.s32.f64 	%r595, %fd49;
	add.s32 	%r584, %r584, -4;
	add.s32 	%r583, %r583, 4;
	add.s32 	%r582, %r582, 4;
	setp.ne.s32 	%p14, %r582, 0;
	@%p14 bra 	$L__BB0_7;
	add.s32 	%r592, %r584, 2;
$L__BB0_9:
	and.b32  	%r29, %r8, 3;
	setp.eq.s32 	%p15, %r29, 0;
	@%p15 bra 	$L__BB0_14;
	setp.eq.s32 	%p16, %r29, 1;
	@%p16 bra 	$L__BB0_12;
	setp.lt.s32 	%p17, %r2, 0;
	cvt.s64.s32 	%rd65, %r593;
	add.s64 	%rd66, %rd3, %rd65;
	ld.global.s8 	%r226, [%rd66+1];
	add.s32 	%r227, %r226, -48;
	cvt.rn.f64.s32 	%fd50, %r595;
	cvt.rn.f64.s32 	%fd51, %r227;
	add.s32 	%r228, %r592, -1;
	cvt.rn.f64.u32 	%fd52, %r228;
	{
	.reg .b32 %temp; 
	mov.b64 	{%temp, %r229}, %fd52;
	}
	shr.u32 	%r230, %r229, 20;
	and.b32  	%r231, %r230, 2047;
	add.s32 	%r232, %r231, -1012;
	mov.b64 	%rd67, %fd52;
	shl.b64 	%rd68, %rd67, %r232;
	setp.eq.s64 	%p18, %rd68, -9223372036854775808;
	{ // callseq 4, 0
	.param .b64 param0;
	st.param.f64 	[param0], %fd52;
	.param .b64 retval0;
	call.uni (retval0), 
	__internal_accurate_pow, 
	(
	param0
	);
	ld.param.f64 	%fd53, [retval0];
	} // callseq 4
	neg.f64 	%fd55, %fd53;
	selp.f64 	%fd56, %fd55, %fd53, %p18;
	selp.f64 	%fd57, %fd56, %fd53, %p17;
	setp.eq.s32 	%p19, %r228, 0;
	selp.f64 	%fd58, 0d3FF0000000000000, %fd57, %p19;
	fma.rn.f64 	%fd59, %fd58, %fd51, %fd50;
	cvt.rzi.s32.f64 	%r233, %fd59;
	add.s32 	%r593, %r593, 2;
	ld.global.s8 	%r234, [%rd66+2];
	add.s32 	%r235, %r234, -48;
	cvt.rn.f64.s32 	%fd60, %r233;
	cvt.rn.f64.s32 	%fd61, %r235;
	add.s32 	%r592, %r592, -2;
	cvt.rn.f64.u32 	%fd62, %r592;
	{
	.reg .b32 %temp; 
	mov.b64 	{%temp, %r236}, %fd62;
	}
	shr.u32 	%r237, %r236, 20;
	and.b32  	%r238, %r237, 2047;
	add.s32 	%r239, %r238, -1012;
	mov.b64 	%rd70, %fd62;
	shl.b64 	%rd71, %rd70, %r239;
	setp.eq.s64 	%p20, %rd71, -9223372036854775808;
	{ // callseq 5, 0
	.param .b64 param0;
	st.param.f64 	[param0], %fd62;
	.param .b64 retval0;
	call.uni (retval0), 
	__internal_accurate_pow, 
	(
	param0
	);
	ld.param.f64 	%fd63, [retval0];
	} // callseq 5
	neg.f64 	%fd65, %fd63;
	selp.f64 	%fd66, %fd65, %fd63, %p20;
	selp.f64 	%fd67, %fd66, %fd63, %p17;
	setp.eq.s32 	%p21, %r592, 0;
	selp.f64 	%fd68, 0d3FF0000000000000, %fd67, %p21;
	fma.rn.f64 	%fd69, %fd68, %fd61, %fd60;
	cvt.rzi.s32.f64 	%r595, %fd69;
$L__BB0_12:
	and.b32  	%r240, %r8, 1;
	setp.eq.b32 	%p22, %r240, 1;
	not.pred 	%p23, %p22;
	@%p23 bra 	$L__BB0_14;
	setp.lt.s32 	%p24, %r2, 0;
	cvt.s64.s32 	%rd73, %r593;
	add.s64 	%rd74, %rd3, %rd73;
	ld.global.s8 	%r241, [%rd74+1];
	add.s32 	%r242, %r241, -48;
	cvt.rn.f64.s32 	%fd70, %r595;
	cvt.rn.f64.s32 	%fd71, %r242;
	add.s32 	%r243, %r592, -1;
	cvt.rn.f64.u32 	%fd72, %r243;
	{
	.reg .b32 %temp; 
	mov.b64 	{%temp, %r244}, %fd72;
	}
	shr.u32 	%r245, %r244, 20;
	and.b32  	%r246, %r245, 2047;
	add.s32 	%r247, %r246, -1012;
	mov.b64 	%rd75, %fd72;
	shl.b64 	%rd76, %rd75, %r247;
	setp.eq.s64 	%p25, %rd76, -9223372036854775808;
	{ // callseq 6, 0
	.param .b64 param0;
	st.param.f64 	[param0], %fd72;
	.param .b64 retval0;
	call.uni (retval0), 
	__internal_accurate_pow, 
	(
	param0
	);
	ld.param.f64 	%fd73, [retval0];
	} // callseq 6
	neg.f64 	%fd75, %fd73;
	selp.f64 	%fd76, %fd75, %fd73, %p25;
	selp.f64 	%fd77, %fd76, %fd73, %p24;
	setp.eq.s32 	%p26, %r243, 0;
	selp.f64 	%fd78, 0d3FF0000000000000, %fd77, %p26;
	fma.rn.f64 	%fd79, %fd78, %fd71, %fd70;
	cvt.rzi.s32.f64 	%r595, %fd79;
$L__BB0_14:
	ld.global.u32 	%r607, [%rd5+4];
	ld.global.u32 	%r248, [%rd5+8];
	setp.eq.s32 	%p27, %r607, %r248;
	mov.u32 	%r598, %r579;
	@%p27 bra 	$L__BB0_15;
	bra.uni 	$L__BB0_24;
$L__BB0_15:
	setp.lt.s32 	%p83, %r607, 1;
	mov.b64 	%rd301, 0;
	@%p83 bra 	$L__BB0_50;
	cvt.s64.s32 	%rd140, %r624;
	cvt.rn.f64.u64 	%fd1, %rd140;
	and.b32  	%r40, %r607, 3;
	setp.lt.u32 	%p84, %r607, 4;
	mov.f64 	%fd532, 0d0000000000000000;
	mov.b32 	%r625, 0;
	@%p84 bra 	$L__BB0_20;
	and.b32  	%r625, %r607, 2147483644;
	mov.b64 	%rd301, 0;
	mov.b32 	%r596, 0;
$L__BB0_18:
	setp.lt.s32 	%p85, %r2, 0;
	cvt.rn.f64.u64 	%fd214, %rd301;
	cvt.rn.f64.u32 	%fd215, %r596;
	{
	.reg .b32 %temp; 
	mov.b64 	{%temp, %r348}, %fd215;
	}
	shr.u32 	%r349, %r348, 20;
	and.b32  	%r350, %r349, 2047;
	add.s32 	%r351, %r350, -1012;
	mov.b64 	%rd142, %fd215;
	shl.b64 	%rd143, %rd142, %r351;
	setp.eq.s64 	%p86, %rd143, -9223372036854775808;
	{ // callseq 21, 0
	.param .b64 param0;
	st.param.f64 	[param0], %fd215;
	.param .b64 retval0;
	call.uni (retval0), 
	__internal_accurate_pow, 
	(
	param0
	);
	ld.param.f64 	%fd216, [retval0];
	} // callseq 21
	neg.f64 	%fd218, %fd216;
	selp.f64 	%fd219, %fd218, %fd216, %p86;
	selp.f64 	%fd220, %fd219, %fd216, %p85;
	setp.eq.s32 	%p87, %r596, 0;
	selp.f64 	%fd221, 0d3FF0000000000000, %fd220, %p87;
	fma.rn.f64 	%fd222, %fd221, %fd1, %fd214;
	cvt.rzi.u64.f64 	%rd145, %fd222;
	add.s32 	%r352, %r596, 1;
	cvt.rn.f64.u64 	%fd223, %rd145;
	cvt.rn.f64.u32 	%fd224, %r352;
	{
	.reg .b32 %temp; 
	mov.b64 	{%temp, %r353}, %fd224;
	}
	shr.u32 	%r354, %r353, 20;
	and.b32  	%r355, %r354, 2047;
	add.s32 	%r356, %r355, -1012;
	mov.b64 	%rd146, %fd224;
	shl.b64 	%rd147, %rd146, %r356;
	setp.eq.s64 	%p88, %rd147, -9223372036854775808;
	{ // callseq 22, 0
	.param .b64 param0;
	st.param.f64 	[param0], %fd224;
	.param .b64 retval0;
	call.uni (retval0), 
	__internal_accurate_pow, 
	(
	param0
	);
	ld.param.f64 	%fd225, [retval0];
	} // callseq 22
	neg.f64 	%fd227, %fd225;
	selp.f64 	%fd228, %fd227, %fd225, %p88;
	selp.f64 	%fd229, %fd228, %fd225, %p85;
	fma.rn.f64 	%fd230, %fd229, %fd1, %fd223;
	cvt.rzi.u64.f64 	%rd149, %fd230;
	add.s32 	%r357, %r596, 2;
	cvt.rn.f64.u64 	%fd231, %rd149;
	cvt.rn.f64.u32 	%fd232, %r357;
	{
	.reg .b32 %temp; 
	mov.b64 	{%temp, %r358}, %fd232;
	}
	shr.u32 	%r359, %r358, 20;
	and.b32  	%r360, %r359, 2047;
	add.s32 	%r361, %r360, -1012;
	mov.b64 	%rd150, %fd232;
	shl.b64 	%rd151, %rd150, %r361;
	setp.eq.s64 	%p89, %rd151, -9223372036854775808;
	{ // callseq 23, 0
	.param .b64 param0;
	st.param.f64 	[param0], %fd232;
	.param .b64 retval0;
	call.uni (retval0), 
	__internal_accurate_pow, 
	(
	param0
	);
	ld.param.f64 	%fd233, [retval0];
	} // callseq 23
	neg.f64 	%fd235, %fd233;
	selp.f64 	%fd236, %fd235, %fd233, %p89;
	selp.f64 	%fd237, %fd236, %fd233, %p85;
	fma.rn.f64 	%fd238, %fd237, %fd1, %fd231;
	cvt.rzi.u64.f64 	%rd153, %fd238;
	add.s32 	%r362, %r596, 3;
	cvt.rn.f64.u64 	%fd239, %rd153;
	cvt.rn.f64.u32 	%fd240, %r362;
	{
	.reg .b32 %temp; 
	mov.b64 	{%temp, %r363}, %fd240;
	}
	shr.u32 	%r364, %r363, 20;
	and.b32  	%r365, %r364, 2047;
	add.s32 	%r366, %r365, -1012;
	mov.b64 	%rd154, %fd240;
	shl.b64 	%rd155, %rd154, %r366;
	setp.eq.s64 	%p90, %rd155, -9223372036854775808;
	{ // callseq 24, 0
	.param .b64 param0;
	st.param.f64 	[param0], %fd240;
	.param .b64 retval0;
	call.uni (retval0), 
	__internal_accurate_pow, 
	(
	param0
	);
	ld.param.f64 	%fd241, [retval0];
	} // callseq 24
	neg.f64 	%fd243, %fd241;
	selp.f64 	%fd244, %fd243, %fd241, %p90;
	selp.f64 	%fd245, %fd244, %fd241, %p85;
	fma.rn.f64 	%fd246, %fd245, %fd1, %fd239;
	cvt.rzi.u64.f64 	%rd301, %fd246;
	add.s32 	%r596, %r596, 4;
	setp.eq.s32 	%p91, %r596, %r625;
	@%p91 bra 	$L__BB0_19;
	bra.uni 	$L__BB0_18;
$L__BB0_19:
	cvt.rn.f64.u64 	%fd532, %rd301;
$L__BB0_20:
	setp.eq.s32 	%p92, %r40, 0;
	@%p92 bra 	$L__BB0_50;
	setp.lt.s32 	%p93, %r2, 0;
	cvt.rn.f64.u32 	%fd247, %r625;
	{
	.reg .b32 %temp; 
	mov.b64 	{%temp, %r367}, %fd247;
	}
	shr.u32 	%r368, %r367, 20;
	and.b32  	%r369, %r368, 2047;
	add.s32 	%r370, %r369, -1012;
	mov.b64 	%rd157, %fd247;
	shl.b64 	%rd158, %rd157, %r370;
	setp.eq.s64 	%p94, %rd158, -9223372036854775808;
	{ // callseq 25, 0
	.param .b64 param0;
	st.param.f64 	[param0], %fd247;
	.param .b64 retval0;
	call.uni (retval0), 
	__internal_accurate_pow, 
	(
	param0
	);
	ld.param.f64 	%fd248, [retval0];
	} // callseq 25
	neg.f64 	%fd250, %fd248;
	selp.f64 	%fd251, %fd250, %fd248, %p94;
	selp.f64 	%fd252, %fd251, %fd248, %p93;
	setp.eq.s32 	%p95, %r625, 0;
	selp.f64 	%fd253, 0d3FF0000000000000, %fd252, %p95;
	fma.rn.f64 	%fd254, %fd253, %fd1, %fd532;
	cvt.rzi.u64.f64 	%rd301, %fd254;
	setp.eq.s32 	%p96, %r40, 1;
	@%p96 bra 	$L__BB0_50;
	setp.lt.s32 	%p97, %r2, 0;
	add.s32 	%r371, %r625, 1;
	cvt.rn.f64.u64 	%fd255, %rd301;
	cvt.rn.f64.u32 	%fd256, %r371;
	{
	.reg .b32 %temp; 
	mov.b64 	{%temp, %r372}, %fd256;
	}
	shr.u32 	%r373, %r372, 20;
	and.b32  	%r374, %r373, 2047;
	add.s32 	%r375, %r374, -1012;
	mov.b64 	%rd160, %fd256;
	shl.b64 	%rd161, %rd160, %r375;
	setp.eq.s64 	%p98, %rd161, -9223372036854775808;
	{ // callseq 26, 0
	.param .b64 param0;
	st.param.f64 	[param0], %fd256;
	.param .b64 retval0;
	call.uni (retval0), 
	__internal_accurate_pow, 
	(
	param0
	);
	ld.param.f64 	%fd257, [retval0];
	} // callseq 26
	neg.f64 	%fd259, %fd257;
	selp.f64 	%fd260, %fd259, %fd257, %p98;
	selp.f64 	%fd261, %fd260, %fd257, %p97;
	fma.rn.f64 	%fd262, %fd261, %fd1, %fd255;
	cvt.rzi.u64.f64 	%rd301, %fd262;
	setp.eq.s32 	%p99, %r40, 2;
	@%p99 bra 	$L__BB0_50;
	setp.lt.s32 	%p100, %r2, 0;
	add.s32 	%r376, %r625, 2;
	cvt.rn.f64.u64 	%fd263, %rd301;
	cvt.rn.f64.u32 	%fd264, %r376;
	{
	.reg .b32 %temp; 
	mov.b64 	{%temp, %r377}, %fd264;
	}
	shr.u32 	%r378, %r377, 20;
	and.b32  	%r379, %r378, 2047;
	add.s32 	%r380, %r379, -1012;
	mov.b64 	%rd163, %fd264;
	shl.b64 	%rd164, %rd163, %r380;
	setp.eq.s64 	%p101, %rd164, -9223372036854775808;
	{ // callseq 27, 0
	.param .b64 param0;
	st.param.f64 	[param0], %fd264;
	.param .b64 retval0;
	call.uni (retval0), 
	__internal_accurate_pow, 
	(
	param0
	);
	ld.param.f64 	%fd265, [retval0];
	} // callseq 27
	neg.f64 	%fd267, %fd265;
	selp.f64 	%fd268, %fd267, %fd265, %p101;
	selp.f64 	%fd269, %fd268, %fd265, %p100;
	fma.rn.f64 	%fd270, %fd269, %fd1, %fd263;
	cvt.rzi.u64.f64 	%rd301, %fd270;
	bra.uni 	$L__BB0_50;
$L__BB0_24:
	add.s32 	%r46, %r598, -1;
	setp.lt.s32 	%p28, %r598, 1;
	@%p28 bra 	$L__BB0_27;
	mul.lo.s32 	%r249, %r46, 3;
	mul.wide.u32 	%rd78, %r249, 4;
	add.s64 	%rd8, %rd4, %rd78;
	ld.global.u32 	%r47, [%rd8+8];
	setp.eq.s32 	%p29, %r47, 0;
	@%p29 bra 	$L__BB0_27;
	sub.s32 	%r595, %r595, %r47;
	ld.global.u32 	%r250, [%rd8+4];
	setp.eq.s32 	%p30, %r250, %r47;
	mov.u32 	%r598, %r46;
	@%p30 bra 	$L__BB0_24;
$L__BB0_27:
	setp.lt.s32 	%p31, %r607, 1;
	mov.b64 	%rd301, 0;
	@%p31 bra 	$L__BB0_50;
	add.s32 	%r251, %r5, %r8;
	add.s32 	%r622, %r251, 2;
	mov.b64 	%rd301, 0;
$L__BB0_29:
	mov.u32 	%r616, %r622;
	setp.lt.s32 	%p32, %r595, 1;
	@%p32 bra 	$L__BB0_37;
	cvt.s64.s32 	%rd82, %r624;
	cvt.rn.f64.u64 	%fd2, %rd82;
	and.b32  	%r55, %r595, 3;
	setp.lt.u32 	%p33, %r595, 4;
	mov.u32 	%r606, %r607;
	@%p33 bra 	$L__BB0_33;
	and.b32  	%r56, %r595, 2147483644;
	mov.b32 	%r605, 0;
	mov.u32 	%r606, %r607;
$L__BB0_32:
	setp.lt.s32 	%p34, %r2, 0;
	cvt.rn.f64.u64 	%fd80, %rd301;
	add.s32 	%r253, %r606, -1;
	cvt.rn.f64.s32 	%fd81, %r253;
	{
	.reg .b32 %temp; 
	mov.b64 	{%temp, %r254}, %fd81;
	}
	shr.u32 	%r255, %r254, 20;
	and.b32  	%r256, %r255, 2047;
	add.s32 	%r257, %r256, -1012;
	mov.b64 	%rd83, %fd81;
	shl.b64 	%rd84, %rd83, %r257;
	setp.eq.s64 	%p35, %rd84, -9223372036854775808;
	{ // callseq 7, 0
	.param .b64 param0;
	st.param.f64 	[param0], %fd81;
	.param .b64 retval0;
	call.uni (retval0), 
	__internal_accurate_pow, 
	(
	param0
	);
	ld.param.f64 	%fd82, [retval0];
	} // callseq 7
	neg.f64 	%fd84, %fd82;
	selp.f64 	%fd85, %fd84, %fd82, %p35;
	selp.f64 	%fd86, %fd85, %fd82, %p34;
	setp.eq.s32 	%p36, %r253, 0;
	selp.f64 	%fd87, 0d3FF0000000000000, %fd86, %p36;
	fma.rn.f64 	%fd88, %fd87, %fd2, %fd80;
	cvt.rzi.u64.f64 	%rd86, %fd88;
	cvt.rn.f64.u64 	%fd89, %rd86;
	add.s32 	%r258, %r606, -2;
	cvt.rn.f64.s32 	%fd90, %r258;
	{
	.reg .b32 %temp; 
	mov.b64 	{%temp, %r259}, %fd90;
	}
	shr.u32 	%r260, %r259, 20;
	and.b32  	%r261, %r260, 2047;
	add.s32 	%r262, %r261, -1012;
	mov.b64 	%rd87, %fd90;
	shl.b64 	%rd88, %rd87, %r262;
	setp.eq.s64 	%p37, %rd88, -9223372036854775808;
	{ // callseq 8, 0
	.param .b64 param0;
	st.param.f64 	[param0], %fd90;
	.param .b64 retval0;
	call.uni (retval0), 
	__internal_accurate_pow, 
	(
	param0
	);
	ld.param.f64 	%fd91, [retval0];
	} // callseq 8
	neg.f64 	%fd93, %fd91;
	selp.f64 	%fd94, %fd93, %fd91, %p37;
	selp.f64 	%fd95, %fd94, %fd91, %p34;
	setp.eq.s32 	%p38, %r258, 0;
	selp.f64 	%fd96, 0d3FF0000000000000, %fd95, %p38;
	fma.rn.f64 	%fd97, %fd96, %fd2, %fd89;
	cvt.rzi.u64.f64 	%rd90, %fd97;
	cvt.rn.f64.u64 	%fd98, %rd90;
	add.s32 	%r263, %r606, -3;
	cvt.rn.f64.s32 	%fd99, %r263;
	{
	.reg .b32 %temp; 
	mov.b64 	{%temp, %r264}, %fd99;
	}
	shr.u32 	%r265, %r264, 20;
	and.b32  	%r266, %r265, 2047;
	add.s32 	%r267, %r266, -1012;
	mov.b64 	%rd91, %fd99;
	shl.b64 	%rd92, %rd91, %r267;
	setp.eq.s64 	%p39, %rd92, -9223372036854775808;
	{ // callseq 9, 0
	.param .b64 param0;
	st.param.f64 	[param0], %fd99;
	.param .b64 retval0;
	call.uni (retval0), 
	__internal_accurate_pow, 
	(
	param0
	);
	ld.param.f64 	%fd100, [retval0];
	} // callseq 9
	neg.f64 	%fd102, %fd100;
	selp.f64 	%fd103, %fd102, %fd100, %p39;
	selp.f64 	%fd104, %fd103, %fd100, %p34;
	setp.eq.s32 	%p40, %r263, 0;
	selp.f64 	%fd105, 0d3FF0000000000000, %fd104, %p40;
	fma.rn.f64 	%fd106, %fd105, %fd2, %fd98;
	cvt.rzi.u64.f64 	%rd94, %fd106;
	cvt.rn.f64.u64 	%fd107, %rd94;
	add.s32 	%r606, %r606, -4;
	cvt.rn.f64.s32 	%fd108, %r606;
	{
	.reg .b32 %temp; 
	mov.b64 	{%temp, %r268}, %fd108;
	}
	shr.u32 	%r269, %r268, 20;
	and.b32  	%r270, %r269, 2047;
	add.s32 	%r271, %r270, -1012;
	mov.b64 	%rd95, %fd108;
	shl.b64 	%rd96, %rd95, %r271;
	setp.eq.s64 	%p41, %rd96, -9223372036854775808;
	{ // callseq 10, 0
	.param .b64 param0;
	st.param.f64 	[param0], %fd108;
	.param .b64 retval0;
	call.uni (retval0), 
	__internal_accurate_pow, 
	(
	param0
	);
	ld.param.f64 	%fd109, [retval0];
	} // callseq 10
	neg.f64 	%fd111, %fd109;
	selp.f64 	%fd112, %fd111, %fd109, %p41;
	selp.f64 	%fd113, %fd112, %fd109, %p34;
	setp.eq.s32 	%p42, %r606, 0;
	selp.f64 	%fd114, 0d3FF0000000000000, %fd113, %p42;
	fma.rn.f64 	%fd115, %fd114, %fd2, %fd107;
	cvt.rzi.u64.f64 	%rd301, %fd115;
	add.s32 	%r605, %r605, 4;
	setp.ne.s32 	%p43, %r605, %r56;
	@%p43 bra 	$L__BB0_32;
$L__BB0_33:
	sub.s32 	%r607, %r607, %r595;
	setp.eq.s32 	%p44, %r55, 0;
	@%p44 bra 	$L__BB0_37;
	setp.lt.s32 	%p45, %r2, 0;
	cvt.rn.f64.u64 	%fd116, %rd301;
	add.s32 	%r272, %r606, -1;
	cvt.rn.f64.s32 	%fd117, %r272;
	{
	.reg .b32 %temp; 
	mov.b64 	{%temp, %r273}, %fd117;
	}
	shr.u32 	%r274, %r273, 20;
	and.b32  	%r275, %r274, 2047;
	add.s32 	%r276, %r275, -1012;
	mov.b64 	%rd98, %fd117;
	shl.b64 	%rd99, %rd98, %r276;
	setp.eq.s64 	%p46, %rd99, -9223372036854775808;
	{ // callseq 11, 0
	.param .b64 param0;
	st.param.f64 	[param0], %fd117;
	.param .b64 retval0;
	call.uni (retval0), 
	__internal_accurate_pow, 
	(
	param0
	);
	ld.param.f64 	%fd118, [retval0];
	} // callseq 11
	neg.f64 	%fd120, %fd118;
	selp.f64 	%fd121, %fd120, %fd118, %p46;
	selp.f64 	%fd122, %fd121, %fd118, %p45;
	setp.eq.s32 	%p47, %r272, 0;
	selp.f64 	%fd123, 0d3FF0000000000000, %fd122, %p47;
	fma.rn.f64 	%fd124, %fd123, %fd2, %fd116;
	cvt.rzi.u64.f64 	%rd301, %fd124;
	setp.eq.s32 	%p48, %r55, 1;
	@%p48 bra 	$L__BB0_37;
	cvt.rn.f64.u64 	%fd125, %rd301;
	add.s32 	%r277, %r606, -2;
	cvt.rn.f64.s32 	%fd126, %r277;
	{
	.reg .b32 %temp; 
	mov.b64 	{%temp, %r278}, %fd126;
	}
	shr.u32 	%r279, %r278, 20;
	and.b32  	%r280, %r279, 2047;
	add.s32 	%r281, %r280, -1012;
	mov.b64 	%rd101, %fd126;
	shl.b64 	%rd102, %rd101, %r281;
	setp.eq.s64 	%p50, %rd102, -9223372036854775808;
	{ // callseq 12, 0
	.param .b64 param0;
	st.param.f64 	[param0], %fd126;
	.param .b64 retval0;
	call.uni (retval0), 
	__internal_accurate_pow, 
	(
	param0
	);
	ld.param.f64 	%fd127, [retval0];
	} // callseq 12
	neg.f64 	%fd129, %fd127;
	selp.f64 	%fd130, %fd129, %fd127, %p50;
	selp.f64 	%fd131, %fd130, %fd127, %p45;
	setp.eq.s32 	%p51, %r277, 0;
	selp.f64 	%fd132, 0d3FF0000000000000, %fd131, %p51;
	fma.rn.f64 	%fd133, %fd132, %fd2, %fd125;
	cvt.rzi.u64.f64 	%rd301, %fd133;
	setp.eq.s32 	%p52, %r55, 2;
	@%p52 bra 	$L__BB0_37;
	cvt.rn.f64.u64 	%fd134, %rd301;
	add.s32 	%r282, %r606, -3;
	cvt.rn.f64.s32 	%fd135, %r282;
	{
	.reg .b32 %temp; 
	mov.b64 	{%temp, %r283}, %fd135;
	}
	shr.u32 	%r284, %r283, 20;
	and.b32  	%r285, %r284, 2047;
	add.s32 	%r286, %r285, -1012;
	mov.b64 	%rd104, %fd135;
	shl.b64 	%rd105, %rd104, %r286;
	setp.eq.s64 	%p54, %rd105, -9223372036854775808;
	{ // callseq 13, 0
	.param .b64 param0;
	st.param.f64 	[param0], %fd135;
	.param .b64 retval0;
	call.uni (retval0), 
	__internal_accurate_pow, 
	(
	param0
	);
	ld.param.f64 	%fd136, [retval0];
	} // callseq 13
	neg.f64 	%fd138, %fd136;
	selp.f64 	%fd139, %fd138, %fd136, %p54;
	selp.f64 	%fd140, %fd139, %fd136, %p45;
	setp.eq.s32 	%p55, %r282, 0;
	selp.f64 	%fd141, 0d3FF0000000000000, %fd140, %p55;
	fma.rn.f64 	%fd142, %fd141, %fd2, %fd134;
	cvt.rzi.u64.f64 	%rd301, %fd142;
$L__BB0_37:
	setp.lt.s32 	%p56, %r607, 1;
	mov.u32 	%r622, %r616;
	@%p56 bra 	$L__BB0_49;
	cvt.s64.s32 	%rd107, %r616;
	add.s64 	%rd108, %rd3, %rd107;
	ld.global.s8 	%r64, [%rd108];
	mov.b32 	%r609, 0;
	mov.u32 	%r608, %r616;
$L__BB0_39:
	mov.u32 	%r66, %r609;
	add.s32 	%r67, %r608, 1;
	cvt.s64.s32 	%rd109, %r608;
	add.s64 	%rd110, %rd3, %rd109;
	ld.global.u8 	%rs2, [%rd110+1];
	setp.ne.s16 	%p57, %rs2, 69;
	add.s32 	%r609, %r66, 1;
	mov.u32 	%r608, %r67;
	@%p57 bra 	$L__BB0_39;
	add.s32 	%r624, %r64, -48;
	add.s32 	%r289, %r616, %r66;
	add.s32 	%r622, %r289, 2;
	setp.eq.s32 	%p58, %r66, 0;
	mov.b32 	%r595, 0;
	@%p58 bra 	$L__BB0_49;
	setp.lt.u32 	%p59, %r66, 4;
	mov.b32 	%r595, 0;
	mov.u32 	%r615, %r66;
	@%p59 bra 	$L__BB0_44;
	and.b32  	%r71, %r66, 2147483644;
	mov.b32 	%r595, 0;
	mov.u32 	%r615, %r66;
	mov.u32 	%r613, %r595;
$L__BB0_43:
	.pragma "nounroll";
	setp.lt.s32 	%p60, %r2, 0;
	cvt.s64.s32 	%rd111, %r616;
	add.s64 	%rd112, %rd3, %rd111;
	ld.global.s8 	%r293, [%rd112+1];
	add.s32 	%r294, %r293, -48;
	cvt.rn.f64.s32 	%fd143, %r595;
	cvt.rn.f64.s32 	%fd144, %r294;
	add.s32 	%r295, %r615, -1;
	cvt.rn.f64.u32 	%fd145, %r295;
	{
	.reg .b32 %temp; 
	mov.b64 	{%temp, %r296}, %fd145;
	}
	shr.u32 	%r297, %r296, 20;
	and.b32  	%r298, %r297, 2047;
	add.s32 	%r299, %r298, -1012;
	mov.b64 	%rd113, %fd145;
	shl.b64 	%rd114, %rd113, %r299;
	setp.eq.s64 	%p61, %rd114, -9223372036854775808;
	{ // callseq 14, 0
	.param .b64 param0;
	st.param.f64 	[param0], %fd145;
	.param .b64 retval0;
	call.uni (retval0), 
	__internal_accurate_pow, 
	(
	param0
	);
	ld.param.f64 	%fd146, [retval0];
	} // callseq 14
	neg.f64 	%fd148, %fd146;
	selp.f64 	%fd149, %fd148, %fd146, %p61;
	selp.f64 	%fd150, %fd149, %fd146, %p60;
	setp.eq.s32 	%p62, %r295, 0;
	selp.f64 	%fd151, 0d3FF0000000000000, %fd150, %p62;
	fma.rn.f64 	%fd152, %fd151, %fd144, %fd143;
	cvt.rzi.s32.f64 	%r300, %fd152;
	ld.global.s8 	%r301, [%rd112+2];
	add.s32 	%r302, %r301, -48;
	cvt.rn.f64.s32 	%fd153, %r300;
	cvt.rn.f64.s32 	%fd154, %r302;
	add.s32 	%r303, %r615, -2;
	cvt.rn.f64.u32 	%fd155, %r303;
	{
	.reg .b32 %temp; 
	mov.b64 	{%temp, %r304}, %fd155;
	}
	shr.u32 	%r305, %r304, 20;
	and.b32  	%r306, %r305, 2047;
	add.s32 	%r307, %r306, -1012;
	mov.b64 	%rd116, %fd155;
	shl.b64 	%rd117, %rd116, %r307;
	setp.eq.s64 	%p63, %rd117, -9223372036854775808;
	{ // callseq 15, 0
	.param .b64 param0;
	st.param.f64 	[param0], %fd155;
	.param .b64 retval0;
	call.uni (retval0), 
	__internal_accurate_pow, 
	(
	param0
	);
	ld.param.f64 	%fd156, [retval0];
	} // callseq 15
	neg.f64 	%fd158, %fd156;
	selp.f64 	%fd159, %fd158, %fd156, %p63;
	selp.f64 	%fd160, %fd159, %fd156, %p60;
	setp.eq.s32 	%p64, %r303, 0;
	selp.f64 	%fd161, 0d3FF0000000000000, %fd160, %p64;
	fma.rn.f64 	%fd162, %fd161, %fd154, %fd153;
	cvt.rzi.s32.f64 	%r308, %fd162;
	ld.global.s8 	%r309, [%rd112+3];
	add.s32 	%r310, %r309, -48;
	cvt.rn.f64.s32 	%fd163, %r308;
	cvt.rn.f64.s32 	%fd164, %r310;
	add.s32 	%r311, %r615, -3;
	cvt.rn.f64.u32 	%fd165, %r311;
	{
	.reg .b32 %temp; 
	mov.b64 	{%temp, %r312}, %fd165;
	}
	shr.u32 	%r313, %r312, 20;
	and.b32  	%r314, %r313, 2047;
	add.s32 	%r315, %r314, -1012;
	mov.b64 	%rd119, %fd165;
	shl.b64 	%rd120, %rd119, %r315;
	setp.eq.s64 	%p65, %rd120, -9223372036854775808;
	{ // callseq 16, 0
	.param .b64 param0;
	st.param.f64 	[param0], %fd165;
	.param .b64 retval0;
	call.uni (retval0), 
	__internal_accurate_pow, 
	(
	param0
	);
	ld.param.f64 	%fd166, [retval0];
	} // callseq 16
	neg.f64 	%fd168, %fd166;
	selp.f64 	%fd169, %fd168, %fd166, %p65;
	selp.f64 	%fd170, %fd169, %fd166, %p60;
	setp.eq.s32 	%p66, %r311, 0;
	selp.f64 	%fd171, 0d3FF0000000000000, %fd170, %p66;
	fma.rn.f64 	%fd172, %fd171, %fd164, %fd163;
	cvt.rzi.s32.f64 	%r316, %fd172;
	add.s32 	%r616, %r616, 4;
	ld.global.s8 	%r317, [%rd112+4];
	add.s32 	%r318, %r317, -48;
	cvt.rn.f64.s32 	%fd173, %r316;
	cvt.rn.f64.s32 	%fd174, %r318;
	add.s32 	%r615, %r615, -4;
	cvt.rn.f64.u32 	%fd175, %r615;
	{
	.reg .b32 %temp; 
	mov.b64 	{%temp, %r319}, %fd175;
	}
	shr.u32 	%r320, %r319, 20;
	and.b32  	%r321, %r320, 2047;
	add.s32 	%r322, %r321, -1012;
	mov.b64 	%rd122, %fd175;
	shl.b64 	%rd123, %rd122, %r322;
	setp.eq.s64 	%p67, %rd123, -9223372036854775808;
	{ // callseq 17, 0
	.param .b64 param0;
	st.param.f64 	[param0], %fd175;
	.param .b64 retval0;
	call.uni (retval0), 
	__internal_accurate_pow, 
	(
	param0
	);
	ld.param.f64 	%fd176, [retval0];
	} // callseq 17
	neg.f64 	%fd178, %fd176;
	selp.f64 	%fd179, %fd178, %fd176, %p67;
	selp.f64 	%fd180, %fd179, %fd176, %p60;
	setp.eq.s32 	%p68, %r615, 0;
	selp.f64 	%fd181, 0d3FF0000000000000, %fd180, %p68;
	fma.rn.f64 	%fd182, %fd181, %fd174, %fd173;
	cvt.rzi.s32.f64 	%r595, %fd182;
	add.s32 	%r613, %r613, 4;
	setp.ne.s32 	%p69, %r613, %r71;
	@%p69 bra 	$L__BB0_43;
$L__BB0_44:
	and.b32  	%r84, %r66, 3;
	setp.eq.s32 	%p70, %r84, 0;
	@%p70 bra 	$L__BB0_49;
	setp.eq.s32 	%p71, %r84, 1;
	@%p71 bra 	$L__BB0_47;
	setp.lt.s32 	%p72, %r2, 0;
	cvt.s64.s32 	%rd125, %r616;
	add.s64 	%rd126, %rd3, %rd125;
	ld.global.s8 	%r324, [%rd126+1];
	add.s32 	%r325, %r324, -48;
	cvt.rn.f64.s32 	%fd183, %r595;
	cvt.rn.f64.s32 	%fd184, %r325;
	add.s32 	%r326, %r615, -1;
	cvt.rn.f64.u32 	%fd185, %r326;
	{
	.reg .b32 %temp; 
	mov.b64 	{%temp, %r327}, %fd185;
	}
	shr.u32 	%r328, %r327, 20;
	and.b32  	%r329, %r328, 2047;
	add.s32 	%r330, %r329, -1012;
	mov.b64 	%rd127, %fd185;
	shl.b64 	%rd128, %rd127, %r330;
	setp.eq.s64 	%p73, %rd128, -9223372036854775808;
	{ // callseq 18, 0
	.param .b64 param0;
	st.param.f64 	[param0], %fd185;
	.param .b64 retval0;
	call.uni (retval0), 
	__internal_accurate_pow, 
	(
	param0
	);
	ld.param.f64 	%fd186, [retval0];
	} // callseq 18
	neg.f64 	%fd188, %fd186;
	selp.f64 	%fd189, %fd188, %fd186, %p73;
	selp.f64 	%fd190, %fd189, %fd186, %p72;
	setp.eq.s32 	%p74, %r326, 0;
	selp.f64 	%fd191, 0d3FF0000000000000, %fd190, %p74;
	fma.rn.f64 	%fd192, %fd191, %fd184, %fd183;
	cvt.rzi.s32.f64 	%r331, %fd192;
	add.s32 	%r616, %r616, 2;
	ld.global.s8 	%r332, [%rd126+2];
	add.s32 	%r333, %r332, -48;
	cvt.rn.f64.s32 	%fd193, %r331;
	cvt.rn.f64.s32 	%fd194, %r333;
	add.s32 	%r615, %r615, -2;
	cvt.rn.f64.u32 	%fd195, %r615;
	{
	.reg .b32 %temp; 
	mov.b64 	{%temp, %r334}, %fd195;
	}
	shr.u32 	%r335, %r334, 20;
	and.b32  	%r336, %r335, 2047;
	add.s32 	%r337, %r336, -1012;
	mov.b64 	%rd130, %fd195;
	shl.b64 	%rd131, %rd130, %r337;
	setp.eq.s64 	%p75, %rd131, -9223372036854775808;
	{ // callseq 19, 0
	.param .b64 param0;
	st.param.f64 	[param0], %fd195;
	.param .b64 retval0;
	call.uni (retval0), 
	__internal_accurate_pow, 
	(
	param0
	);
	ld.param.f64 	%fd196, [retval0];
	} // callseq 19
	neg.f64 	%fd198, %fd196;
	selp.f64 	%fd199, %fd198, %fd196, %p75;
	selp.f64 	%fd200, %fd199, %fd196, %p72;
	setp.eq.s32 	%p76, %r615, 0;
	selp.f64 	%fd201, 0d3FF0000000000000, %fd200, %p76;
	fma.rn.f64 	%fd202, %fd201, %fd194, %fd193;
	cvt.rzi.s32.f64 	%r595, %fd202;
$L__BB0_47:
	and.b32  	%r338, %r66, 1;
	setp.eq.b32 	%p77, %r338, 1;
	not.pred 	%p78, %p77;
	@%p78 bra 	$L__BB0_49;
	setp.lt.s32 	%p79, %r2, 0;
	cvt.s64.s32 	%rd133, %r616;
	add.s64 	%rd134, %rd3, %rd133;
	ld.global.s8 	%r339, [%rd134+1];
	add.s32 	%r340, %r339, -48;
	cvt.rn.f64.s32 	%fd203, %r595;
	cvt.rn.f64.s32 	%fd204, %r340;
	add.s32 	%r341, %r615, -1;
	cvt.rn.f64.u32 	%fd205, %r341;
	{
	.reg .b32 %temp; 
	mov.b64 	{%temp, %r342}, %fd205;
	}
	shr.u32 	%r343, %r342, 20;
	and.b32  	%r344, %r343, 2047;
	add.s32 	%r345, %r344, -1012;
	mov.b64 	%rd135, %fd205;
	shl.b64 	%rd136, %rd135, %r345;
	setp.eq.s64 	%p80, %rd136, -9223372036854775808;
	{ // callseq 20, 0
	.param .b64 param0;
	st.param.f64 	[param0], %fd205;
	.param .b64 retval0;
	call.uni (retval0), 
	__internal_accurate_pow, 
	(
	param0
	);
	ld.param.f64 	%fd206, [retval0];
	} // callseq 20
	neg.f64 	%fd208, %fd206;
	selp.f64 	%fd209, %fd208, %fd206, %p80;
	selp.f64 	%fd210, %fd209, %fd206, %p79;
	setp.eq.s32 	%p81, %r341, 0;
	selp.f64 	%fd211, 0d3FF0000000000000, %fd210, %p81;
	fma.rn.f64 	%fd212, %fd211, %fd204, %fd203;
	cvt.rzi.s32.f64 	%r595, %fd212;
$L__BB0_49:
	setp.gt.s32 	%p82, %r607, 0;
	@%p82 bra 	$L__BB0_29;
$L__BB0_50:
	mul.wide.s32 	%rd166, %r4, 4;
	add.s64 	%rd23, %rd2, %rd166;
	ld.global.u32 	%r97, [%rd23];
	cvt.s64.s32 	%rd167, %r97;
	add.s64 	%rd168, %rd1, %rd167;
	ld.global.s8 	%r382, [%rd168];
	add.s32 	%r669, %r382, -48;
	mov.b32 	%r627, 0;
	mov.u32 	%r626, %r97;
$L__BB0_51:
	mov.u32 	%r100, %r627;
	add.s32 	%r101, %r626, 1;
	cvt.s64.s32 	%rd169, %r626;
	add.s64 	%rd170, %rd1, %rd169;
	ld.global.u8 	%rs3, [%rd170+1];
	setp.ne.s16 	%p102, %rs3, 69;
	add.s32 	%r627, %r100, 1;
	mov.u32 	%r626, %r101;
	@%p102 bra 	$L__BB0_51;
	setp.eq.s32 	%p103, %r100, 0;
	mov.b32 	%r640, 0;
	@%p103 bra 	$L__BB0_61;
	setp.lt.u32 	%p104, %r100, 4;
	mov.b32 	%r640, 0;
	mov.u32 	%r633, %r100;
	mov.u32 	%r634, %r97;
	@%p104 bra 	$L__BB0_56;
	mov.b32 	%r640, 0;
	mov.u32 	%r633, %r100;
	mov.u32 	%r634, %r97;
	mov.u32 	%r631, %r640;
$L__BB0_55:
	.pragma "nounroll";
	setp.lt.s32 	%p105, %r2, 0;
	cvt.s64.s32 	%rd171, %r634;
	add.s64 	%rd172, %rd1, %rd171;
	ld.global.s8 	%r387, [%rd172+1];
	add.s32 	%r388, %r387, -48;
	cvt.rn.f64.s32 	%fd271, %r640;
	cvt.rn.f64.s32 	%fd272, %r388;
	add.s32 	%r389, %r633, -1;
	cvt.rn.f64.u32 	%fd273, %r389;
	{
	.reg .b32 %temp; 
	mov.b64 	{%temp, %r390}, %fd273;
	}
	shr.u32 	%r391, %r390, 20;
	and.b32  	%r392, %r391, 2047;
	add.s32 	%r393, %r392, -1012;
	mov.b64 	%rd173, %fd273;
	shl.b64 	%rd174, %rd173, %r393;
	setp.eq.s64 	%p106, %rd174, -9223372036854775808;
	{ // callseq 28, 0
	.param .b64 param0;
	st.param.f64 	[param0], %fd273;
	.param .b64 retval0;
	call.uni (retval0), 
	__internal_accurate_pow, 
	(
	param0
	);
	ld.param.f64 	%fd274, [retval0];
	} // callseq 28
	neg.f64 	%fd276, %fd274;
	selp.f64 	%fd277, %fd276, %fd274, %p106;
	selp.f64 	%fd278, %fd277, %fd274, %p105;
	setp.eq.s32 	%p107, %r389, 0;
	selp.f64 	%fd279, 0d3FF0000000000000, %fd278, %p107;
	fma.rn.f64 	%fd280, %fd279, %fd272, %fd271;
	cvt.rzi.s32.f64 	%r394, %fd280;
	ld.global.s8 	%r395, [%rd172+2];
	add.s32 	%r396, %r395, -48;
	cvt.rn.f64.s32 	%fd281, %r394;
	cvt.rn.f64.s32 	%fd282, %r396;
	add.s32 	%r397, %r633, -2;
	cvt.rn.f64.u32 	%fd283, %r397;
	{
	.reg .b32 %temp; 
	mov.b64 	{%temp, %r398}, %fd283;
	}
	shr.u32 	%r399, %r398, 20;
	and.b32  	%r400, %r399, 2047;
	add.s32 	%r401, %r400, -1012;
	mov.b64 	%rd176, %fd283;
	shl.b64 	%rd177, %rd176, %r401;
	setp.eq.s64 	%p108, %rd177, -9223372036854775808;
	{ // callseq 29, 0
	.param .b64 param0;
	st.param.f64 	[param0], %fd283;
	.param .b64 retval0;
	call.uni (retval0), 
	__internal_accurate_pow, 
	(
	param0
	);
	ld.param.f64 	%fd284, [retval0];
	} // callseq 29
	neg.f64 	%fd286, %fd284;
	selp.f64 	%fd287, %fd286, %fd284, %p108;
	selp.f64 	%fd288, %fd287, %fd284, %p105;
	setp.eq.s32 	%p109, %r397, 0;
	selp.f64 	%fd289, 0d3FF0000000000000, %fd288, %p109;
	fma.rn.f64 	%fd290, %fd289, %fd282, %fd281;
	cvt.rzi.s32.f64 	%r402, %fd290;
	ld.global.s8 	%r403, [%rd172+3];
	add.s32 	%r404, %r403, -48;
	cvt.rn.f64.s32 	%fd291, %r402;
	cvt.rn.f64.s32 	%fd292, %r404;
	add.s32 	%r405, %r633, -3;
	cvt.rn.f64.u32 	%fd293, %r405;
	{
	.reg .b32 %temp; 
	mov.b64 	{%temp, %r406}, %fd293;
	}
	shr.u32 	%r407, %r406, 20;
	and.b32  	%r408, %r407, 2047;
	add.s32 	%r409, %r408, -1012;
	mov.b64 	%rd179, %fd293;
	shl.b64 	%rd180, %rd179, %r409;
	setp.eq.s64 	%p110, %rd180, -9223372036854775808;
	{ // callseq 30, 0
	.param .b64 param0;
	st.param.f64 	[param0], %fd293;
	.param .b64 retval0;
	call.uni (retval0), 
	__internal_accurate_pow, 
	(
	param0
	);
	ld.param.f64 	%fd294, [retval0];
	} // callseq 30
	neg.f64 	%fd296, %fd294;
	selp.f64 	%fd297, %fd296, %fd294, %p110;
	selp.f64 	%fd298, %fd297, %fd294, %p105;
	setp.eq.s32 	%p111, %r405, 0;
	selp.f64 	%fd299, 0d3FF0000000000000, %fd298, %p111;
	fma.rn.f64 	%fd300, %fd299, %fd292, %fd291;
	cvt.rzi.s32.f64 	%r410, %fd300;
	add.s32 	%r634, %r634, 4;
	ld.global.s8 	%r411, [%rd172+4];
	add.s32 	%r412, %r411, -48;
	cvt.rn.f64.s32 	%fd301, %r410;
	cvt.rn.f64.s32 	%fd302, %r412;
	add.s32 	%r633, %r633, -4;
	cvt.rn.f64.u32 	%fd303, %r633;
	{
	.reg .b32 %temp; 
	mov.b64 	{%temp, %r413}, %fd303;
	}
	shr.u32 	%r414, %r413, 20;
	and.b32  	%r415, %r414, 2047;
	add.s32 	%r416, %r415, -1012;
	mov.b64 	%rd182, %fd303;
	shl.b64 	%rd183, %rd182, %r416;
	setp.eq.s64 	%p112, %rd183, -9223372036854775808;
	{ // callseq 31, 0
	.param .b64 param0;
	st.param.f64 	[param0], %fd303;
	.param .b64 retval0;
	call.uni (retval0), 
	__internal_accurate_pow, 
	(
	param0
	);
	ld.param.f64 	%fd304, [retval0];
	} // callseq 31
	neg.f64 	%fd306, %fd304;
	selp.f64 	%fd307, %fd306, %fd304, %p112;
	selp.f64 	%fd308, %fd307, %fd304, %p105;
	setp.eq.s32 	%p113, %r633, 0;
	selp.f64 	%fd309, 0d3FF0000000000000, %fd308, %p113;
	fma.rn.f64 	%fd310, %fd309, %fd302, %fd301;
	cvt.rzi.s32.f64 	%r640, %fd310;
	add.s32 	%r631, %r631, 4;
	and.b32  	%r417, %r100, 2147483644;
	setp.ne.s32 	%p114, %r631, %r417;
	@%p114 bra 	$L__BB0_55;
$L__BB0_56:
	and.b32  	%r115, %r100, 3;
	setp.eq.s32 	%p115, %r115, 0;
	@%p115 bra 	$L__BB0_61;
	setp.eq.s32 	%p116, %r115, 1;
	@%p116 bra 	$L__BB0_59;
	setp.lt.s32 	%p117, %r2, 0;
	cvt.s64.s32 	%rd185, %r634;
	add.s64 	%rd186, %rd1, %rd185;
	ld.global.s8 	%r419, [%rd186+1];
	add.s32 	%r420, %r419, -48;
	cvt.rn.f64.s32 	%fd311, %r640;
	cvt.rn.f64.s32 	%fd312, %r420;
	add.s32 	%r421, %r633, -1;
	cvt.rn.f64.u32 	%fd313, %r421;
	{
	.reg .b32 %temp; 
	mov.b64 	{%temp, %r422}, %fd313;
	}
	shr.u32 	%r423, %r422, 20;
	and.b32  	%r424, %r423, 2047;
	add.s32 	%r425, %r424, -1012;
	mov.b64 	%rd187, %fd313;
	shl.b64 	%rd188, %rd187, %r425;
	setp.eq.s64 	%p118, %rd188, -9223372036854775808;
	{ // callseq 32, 0
	.param .b64 param0;
	st.param.f64 	[param0], %fd313;
	.param .b64 retval0;
	call.uni (retval0), 
	__internal_accurate_pow, 
	(
	param0
	);
	ld.param.f64 	%fd314, [retval0];
	} // callseq 32
	neg.f64 	%fd316, %fd314;
	selp.f64 	%fd317, %fd316, %fd314, %p118;
	selp.f64 	%fd318, %fd317, %fd314, %p117;
	setp.eq.s32 	%p119, %r421, 0;
	selp.f64 	%fd319, 0d3FF0000000000000, %fd318, %p119;
	fma.rn.f64 	%fd320, %fd319, %fd312, %fd311;
	cvt.rzi.s32.f64 	%r426, %fd320;
	add.s32 	%r634, %r634, 2;
	ld.global.s8 	%r427, [%rd186+2];
	add.s32 	%r428, %r427, -48;
	cvt.rn.f64.s32 	%fd321, %r426;
	cvt.rn.f64.s32 	%fd322, %r428;
	add.s32 	%r633, %r633, -2;
	cvt.rn.f64.u32 	%fd323, %r633;
	{
	.reg .b32 %temp; 
	mov.b64 	{%temp, %r429}, %fd323;
	}
	shr.u32 	%r430, %r429, 20;
	and.b32  	%r431, %r430, 2047;
	add.s32 	%r432, %r431, -1012;
	mov.b64 	%rd190, %fd323;
	shl.b64 	%rd191, %rd190, %r432;
	setp.eq.s64 	%p120, %rd191, -9223372036854775808;
	{ // callseq 33, 0
	.param .b64 param0;
	st.param.f64 	[param0], %fd323;
	.param .b64 retval0;
	call.uni (retval0), 
	__internal_accurate_pow, 
	(
	param0
	);
	ld.param.f64 	%fd324, [retval0];
	} // callseq 33
	neg.f64 	%fd326, %fd324;
	selp.f64 	%fd327, %fd326, %fd324, %p120;
	selp.f64 	%fd328, %fd327, %fd324, %p117;
	setp.eq.s32 	%p121, %r633, 0;
	selp.f64 	%fd329, 0d3FF0000000000000, %fd328, %p121;
	fma.rn.f64 	%fd330, %fd329, %fd322, %fd321;
	cvt.rzi.s32.f64 	%r640, %fd330;
$L__BB0_59:
	and.b32  	%r433, %r100, 1;
	setp.eq.b32 	%p122, %r433, 1;
	not.pred 	%p123, %p122;
	@%p123 bra 	$L__BB0_61;
	setp.lt.s32 	%p124, %r2, 0;
	cvt.s64.s32 	%rd193, %r634;
	add.s64 	%rd194, %rd1, %rd193;
	ld.global.s8 	%r434, [%rd194+1];
	add.s32 	%r435, %r434, -48;
	cvt.rn.f64.s32 	%fd331, %r640;
	cvt.rn.f64.s32 	%fd332, %r435;
	add.s32 	%r436, %r633, -1;
	cvt.rn.f64.u32 	%fd333, %r436;
	{
	.reg .b32 %temp; 
	mov.b64 	{%temp, %r437}, %fd333;
	}
	shr.u32 	%r438, %r437, 20;
	and.b32  	%r439, %r438, 2047;
	add.s32 	%r440, %r439, -1012;
	mov.b64 	%rd195, %fd333;
	shl.b64 	%rd196, %rd195, %r440;
	setp.eq.s64 	%p125, %rd196, -9223372036854775808;
	{ // callseq 34, 0
	.param .b64 param0;
	st.param.f64 	[param0], %fd333;
	.param .b64 retval0;
	call.uni (retval0), 
	__internal_accurate_pow, 
	(
	param0
	);
	ld.param.f64 	%fd334, [retval0];
	} // callseq 34
	neg.f64 	%fd336, %fd334;
	selp.f64 	%fd337, %fd336, %fd334, %p125;
	selp.f64 	%fd338, %fd337, %fd334, %p124;
	setp.eq.s32 	%p126, %r436, 0;
	selp.f64 	%fd339, 0d3FF0000000000000, %fd338, %p126;
	fma.rn.f64 	%fd340, %fd339, %fd332, %fd331;
	cvt.rzi.s32.f64 	%r640, %fd340;
$L__BB0_61:
	ld.global.u32 	%r652, [%rd23+4];
	ld.global.u32 	%r441, [%rd23+8];
	setp.eq.s32 	%p127, %r652, %r441;
	mov.u32 	%r643, %r579;
	@%p127 bra 	$L__BB0_62;
	bra.uni 	$L__BB0_71;
$L__BB0_62:
	setp.lt.s32 	%p183, %r652, 1;
	mov.b64 	%rd309, 0;
	@%p183 bra 	$L__BB0_97;
	cvt.s64.s32 	%rd260, %r669;
	cvt.rn.f64.u64 	%fd5, %rd260;
	and.b32  	%r126, %r652, 3;
	setp.lt.u32 	%p184, %r652, 4;
	mov.f64 	%fd533, 0d0000000000000000;
	mov.b32 	%r670, 0;
	@%p184 bra 	$L__BB0_67;
	and.b32  	%r670, %r652, 2147483644;
	mov.b64 	%rd309, 0;
	mov.b32 	%r641, 0;
$L__BB0_65:
	setp.lt.s32 	%p185, %r2, 0;
	cvt.rn.f64.u64 	%fd475, %rd309;
	cvt.rn.f64.u32 	%fd476, %r641;
	{
	.reg .b32 %temp; 
	mov.b64 	{%temp, %r541}, %fd476;
	}
	shr.u32 	%r542, %r541, 20;
	and.b32  	%r543, %r542, 2047;
	add.s32 	%r544, %r543, -1012;
	mov.b64 	%rd262, %fd476;
	shl.b64 	%rd263, %rd262, %r544;
	setp.eq.s64 	%p186, %rd263, -9223372036854775808;
	{ // callseq 49, 0
	.param .b64 param0;
	st.param.f64 	[param0], %fd476;
	.param .b64 retval0;
	call.uni (retval0), 
	__internal_accurate_pow, 
	(
	param0
	);
	ld.param.f64 	%fd477, [retval0];
	} // callseq 49
	neg.f64 	%fd479, %fd477;
	selp.f64 	%fd480, %fd479, %fd477, %p186;
	selp.f64 	%fd481, %fd480, %fd477, %p185;
	setp.eq.s32 	%p187, %r641, 0;
	selp.f64 	%fd482, 0d3FF0000000000000, %fd481, %p187;
	fma.rn.f64 	%fd483, %fd482, %fd5, %fd475;
	cvt.rzi.u64.f64 	%rd265, %fd483;
	add.s32 	%r545, %r641, 1;
	cvt.rn.f64.u64 	%fd484, %rd265;
	cvt.rn.f64.u32 	%fd485, %r545;
	{
	.reg .b32 %temp; 
	mov.b64 	{%temp, %r546}, %fd485;
	}
	shr.u32 	%r547, %r546, 20;
	and.b32  	%r548, %r547, 2047;
	add.s32 	%r549, %r548, -1012;
	mov.b64 	%rd266, %fd485;
	shl.b64 	%rd267, %rd266, %r549;
	setp.eq.s64 	%p188, %rd267, -9223372036854775808;
	{ // callseq 50, 0
	.param .b64 param0;
	st.param.f64 	[param0], %fd485;
	.param .b64 retval0;
	call.uni (retval0), 
	__internal_accurate_pow, 
	(
	param0
	);
	ld.param.f64 	%fd486, [retval0];
	} // callseq 50
	neg.f64 	%fd488, %fd486;
	selp.f64 	%fd489, %fd488, %fd486, %p188;
	selp.f64 	%fd490, %fd489, %fd486, %p185;
	fma.rn.f64 	%fd491, %fd490, %fd5, %fd484;
	cvt.rzi.u64.f64 	%rd269, %fd491;
	add.s32 	%r550, %r641, 2;
	cvt.rn.f64.u64 	%fd492, %rd269;
	cvt.rn.f64.u32 	%fd493, %r550;
	{
	.reg .b32 %temp; 
	mov.b64 	{%temp, %r551}, %fd493;
	}
	shr.u32 	%r552, %r551, 20;
	and.b32  	%r553, %r552, 2047;
	add.s32 	%r554, %r553, -1012;
	mov.b64 	%rd270, %fd493;
	shl.b64 	%rd271, %rd270, %r554;
	setp.eq.s64 	%p189, %rd271, -9223372036854775808;
	{ // callseq 51, 0
	.param .b64 param0;
	st.param.f64 	[param0], %fd493;
	.param .b64 retval0;
	call.uni (retval0), 
	__internal_accurate_pow, 
	(
	param0
	);
	ld.param.f64 	%fd494, [retval0];
	} // callseq 51
	neg.f64 	%fd496, %fd494;
	selp.f64 	%fd497, %fd496, %fd494, %p189;
	selp.f64 	%fd498, %fd497, %fd494, %p185;
	fma.rn.f64 	%fd499, %fd498, %fd5, %fd492;
	cvt.rzi.u64.f64 	%rd273, %fd499;
	add.s32 	%r555, %r641, 3;
	cvt.rn.f64.u64 	%fd500, %rd273;
	cvt.rn.f64.u32 	%fd501, %r555;
	{
	.reg .b32 %temp; 
	mov.b64 	{%temp, %r556}, %fd501;
	}
	shr.u32 	%r557, %r556, 20;
	and.b32  	%r558, %r557, 2047;
	add.s32 	%r559, %r558, -1012;
	mov.b64 	%rd274, %fd501;
	shl.b64 	%rd275, %rd274, %r559;
	setp.eq.s64 	%p190, %rd275, -9223372036854775808;
	{ // callseq 52, 0
	.param .b64 param0;
	st.param.f64 	[param0], %fd501;
	.param .b64 retval0;
	call.uni (retval0), 
	__internal_accurate_pow, 
	(
	param0
	);
	ld.param.f64 	%fd502, [retval0];
	} // callseq 52
	neg.f64 	%fd504, %fd502;
	selp.f64 	%fd505, %fd504, %fd502, %p190;
	selp.f64 	%fd506, %fd505, %fd502, %p185;
	fma.rn.f64 	%fd507, %fd506, %fd5, %fd500;
	cvt.rzi.u64.f64 	%rd309, %fd507;
	add.s32 	%r641, %r641, 4;
	setp.eq.s32 	%p191, %r641, %r670;
	@%p191 bra 	$L__BB0_66;
	bra.uni 	$L__BB0_65;
$L__BB0_66:
	cvt.rn.f64.u64 	%fd533, %rd309;
$L__BB0_67:
	setp.eq.s32 	%p192, %r126, 0;
	@%p192 bra 	$L__BB0_97;
	setp.lt.s32 	%p193, %r2, 0;
	cvt.rn.f64.u32 	%fd508, %r670;
	{
	.reg .b32 %temp; 
	mov.b64 	{%temp, %r560}, %fd508;
	}
	shr.u32 	%r561, %r560, 20;
	and.b32  	%r562, %r561, 2047;
	add.s32 	%r563, %r562, -1012;
	mov.b64 	%rd277, %fd508;
	shl.b64 	%rd278, %rd277, %r563;
	setp.eq.s64 	%p194, %rd278, -9223372036854775808;
	{ // callseq 53, 0
	.param .b64 param0;
	st.param.f64 	[param0], %fd508;
	.param .b64 retval0;
	call.uni (retval0), 
	__internal_accurate_pow, 
	(
	param0
	);
	ld.param.f64 	%fd509, [retval0];
	} // callseq 53
	neg.f64 	%fd511, %fd509;
	selp.f64 	%fd512, %fd511, %fd509, %p194;
	selp.f64 	%fd513, %fd512, %fd509, %p193;
	setp.eq.s32 	%p195, %r670, 0;
	selp.f64 	%fd514, 0d3FF0000000000000, %fd513, %p195;
	fma.rn.f64 	%fd515, %fd514, %fd5, %fd533;
	cvt.rzi.u64.f64 	%rd309, %fd515;
	setp.eq.s32 	%p196, %r126, 1;
	@%p196 bra 	$L__BB0_97;
	add.s32 	%r564, %r670, 1;
	cvt.rn.f64.u64 	%fd516, %rd309;
	cvt.rn.f64.u32 	%fd517, %r564;
	{
	.reg .b32 %temp; 
	mov.b64 	{%temp, %r565}, %fd517;
	}
	shr.u32 	%r566, %r565, 20;
	and.b32  	%r567, %r566, 2047;
	add.s32 	%r568, %r567, -1012;
	mov.b64 	%rd280, %fd517;
	shl.b64 	%rd281, %rd280, %r568;
	setp.eq.s64 	%p198, %rd281, -9223372036854775808;
	{ // callseq 54, 0
	.param .b64 param0;
	st.param.f64 	[param0], %fd517;
	.param .b64 retval0;
	call.uni (retval0), 
	__internal_accurate_pow, 
	(
	param0
	);
	ld.param.f64 	%fd518, [retval0];
	} // callseq 54
	neg.f64 	%fd520, %fd518;
	selp.f64 	%fd521, %fd520, %fd518, %p198;
	selp.f64 	%fd522, %fd521, %fd518, %p193;
	fma.rn.f64 	%fd523, %fd522, %fd5, %fd516;
	cvt.rzi.u64.f64 	%rd309, %fd523;
	setp.eq.s32 	%p199, %r126, 2;
	@%p199 bra 	$L__BB0_97;
	setp.lt.s32 	%p200, %r2, 0;
	add.s32 	%r569, %r670, 2;
	cvt.rn.f64.u64 	%fd524, %rd309;
	cvt.rn.f64.u32 	%fd525, %r569;
	{
	.reg .b32 %temp; 
	mov.b64 	{%temp, %r570}, %fd525;
	}
	shr.u32 	%r571, %r570, 20;
	and.b32  	%r572, %r571, 2047;
	add.s32 	%r573, %r572, -1012;
	mov.b64 	%rd283, %fd525;
	shl.b64 	%rd284, %rd283, %r573;
	setp.eq.s64 	%p201, %rd284, -9223372036854775808;
	{ // callseq 55, 0
	.param .b64 param0;
	st.param.f64 	[param0], %fd525;
	.param .b64 retval0;
	call.uni (retval0), 
	__internal_accurate_pow, 
	(
	param0
	);
	ld.param.f64 	%fd526, [retval0];
	} // callseq 55
	neg.f64 	%fd528, %fd526;
	selp.f64 	%fd529, %fd528, %fd526, %p201;
	selp.f64 	%fd530, %fd529, %fd526, %p200;
	fma.rn.f64 	%fd531, %fd530, %fd5, %fd524;
	cvt.rzi.u64.f64 	%rd309, %fd531;
	bra.uni 	$L__BB0_97;
$L__BB0_71:
	add.s32 	%r132, %r643, -1;
	setp.lt.s32 	%p128, %r643, 1;
	@%p128 bra 	$L__BB0_74;
	mul.lo.s32 	%r442, %r132, 3;
	mul.wide.u32 	%rd198, %r442, 4;
	add.s64 	%rd26, %rd2, %rd198;
	ld.global.u32 	%r133, [%rd26+8];
	setp.eq.s32 	%p129, %r133, 0;
	@%p129 bra 	$L__BB0_74;
	sub.s32 	%r640, %r640, %r133;
	ld.global.u32 	%r443, [%rd26+4];
	setp.eq.s32 	%p130, %r443, %r133;
	mov.u32 	%r643, %r132;
	@%p130 bra 	$L__BB0_71;
$L__BB0_74:
	setp.lt.s32 	%p131, %r652, 1;
	mov.b64 	%rd309, 0;
	@%p131 bra 	$L__BB0_97;
	add.s32 	%r444, %r97, %r100;
	add.s32 	%r667, %r444, 2;
	mov.b64 	%rd309, 0;
$L__BB0_76:
	mov.u32 	%r661, %r667;
	setp.lt.s32 	%p132, %r640, 1;
	@%p132 bra 	$L__BB0_84;
	cvt.s64.s32 	%rd202, %r669;
	cvt.rn.f64.u64 	%fd6, %rd202;
	setp.lt.u32 	%p133, %r640, 4;
	mov.u32 	%r651, %r652;
	@%p133 bra 	$L__BB0_80;
	and.b32  	%r141, %r640, 2147483644;
	mov.b32 	%r650, 0;
	mov.u32 	%r651, %r652;
$L__BB0_79:
	setp.lt.s32 	%p134, %r2, 0;
	cvt.rn.f64.u64 	%fd341, %rd309;
	add.s32 	%r446, %r651, -1;
	cvt.rn.f64.s32 	%fd342, %r446;
	{
	.reg .b32 %temp; 
	mov.b64 	{%temp, %r447}, %fd342;
	}
	shr.u32 	%r448, %r447, 20;
	and.b32  	%r449, %r448, 2047;
	add.s32 	%r450, %r449, -1012;
	mov.b64 	%rd203, %fd342;
	shl.b64 	%rd204, %rd203, %r450;
	setp.eq.s64 	%p135, %rd204, -9223372036854775808;
	{ // callseq 35, 0
	.param .b64 param0;
	st.param.f64 	[param0], %fd342;
	.param .b64 retval0;
	call.uni (retval0), 
	__internal_accurate_pow, 
	(
	param0
	);
	ld.param.f64 	%fd343, [retval0];
	} // callseq 35
	neg.f64 	%fd345, %fd343;
	selp.f64 	%fd346, %fd345, %fd343, %p135;
	selp.f64 	%fd347, %fd346, %fd343, %p134;
	setp.eq.s32 	%p136, %r446, 0;
	selp.f64 	%fd348, 0d3FF0000000000000, %fd347, %p136;
	fma.rn.f64 	%fd349, %fd348, %fd6, %fd341;
	cvt.rzi.u64.f64 	%rd206, %fd349;
	cvt.rn.f64.u64 	%fd350, %rd206;
	add.s32 	%r451, %r651, -2;
	cvt.rn.f64.s32 	%fd351, %r451;
	{
	.reg .b32 %temp; 
	mov.b64 	{%temp, %r452}, %fd351;
	}
	shr.u32 	%r453, %r452, 20;
	and.b32  	%r454, %r453, 2047;
	add.s32 	%r455, %r454, -1012;
	mov.b64 	%rd207, %fd351;
	shl.b64 	%rd208, %rd207, %r455;
	setp.eq.s64 	%p137, %rd208, -9223372036854775808;
	{ // callseq 36, 0
	.param .b64 param0;
	st.param.f64 	[param0], %fd351;
	.param .b64 retval0;
	call.uni (retval0), 
	__internal_accurate_pow, 
	(
	param0
	);
	ld.param.f64 	%fd352, [retval0];
	} // callseq 36
	neg.f64 	%fd354, %fd352;
	selp.f64 	%fd355, %fd354, %fd352, %p137;
	selp.f64 	%fd356, %fd355, %fd352, %p134;
	setp.eq.s32 	%p138, %r451, 0;
	selp.f64 	%fd357, 0d3FF0000000000000, %fd356, %p138;
	fma.rn.f64 	%fd358, %fd357, %fd6, %fd350;
	cvt.rzi.u64.f64 	%rd210, %fd358;
	cvt.rn.f64.u64 	%fd359, %rd210;
	add.s32 	%r456, %r651, -3;
	cvt.rn.f64.s32 	%fd360, %r456;
	{
	.reg .b32 %temp; 
	mov.b64 	{%temp, %r457}, %fd360;
	}
	shr.u32 	%r458, %r457, 20;
	and.b32  	%r459, %r458, 2047;
	add.s32 	%r460, %r459, -1012;
	mov.b64 	%rd211, %fd360;
	shl.b64 	%rd212, %rd211, %r460;
	setp.eq.s64 	%p139, %rd212, -9223372036854775808;
	{ // callseq 37, 0
	.param .b64 param0;
	st.param.f64 	[param0], %fd360;
	.param .b64 retval0;
	call.uni (retval0), 
	__internal_accurate_pow, 
	(
	param0
	);
	ld.param.f64 	%fd361, [retval0];
	} // callseq 37
	neg.f64 	%fd363, %fd361;
	selp.f64 	%fd364, %fd363, %fd361, %p139;
	selp.f64 	%fd365, %fd364, %fd361, %p134;
	setp.eq.s32 	%p140, %r456, 0;
	selp.f64 	%fd366, 0d3FF0000000000000, %fd365, %p140;
	fma.rn.f64 	%fd367, %fd366, %fd6, %fd359;
	cvt.rzi.u64.f64 	%rd214, %fd367;
	cvt.rn.f64.u64 	%fd368, %rd214;
	add.s32 	%r651, %r651, -4;
	cvt.rn.f64.s32 	%fd369, %r651;
	{
	.reg .b32 %temp; 
	mov.b64 	{%temp, %r461}, %fd369;
	}
	shr.u32 	%r462, %r461, 20;
	and.b32  	%r463, %r462, 2047;
	add.s32 	%r464, %r463, -1012;
	mov.b64 	%rd215, %fd369;
	shl.b64 	%rd216, %rd215, %r464;
	setp.eq.s64 	%p141, %rd216, -9223372036854775808;
	{ // callseq 38, 0
	.param .b64 param0;
	st.param.f64 	[param0], %fd369;
	.param .b64 retval0;
	call.uni (retval0), 
	__internal_accurate_pow, 
	(
	param0
	);
	ld.param.f64 	%fd370, [retval0];
	} // callseq 38
	neg.f64 	%fd372, %fd370;
	selp.f64 	%fd373, %fd372, %fd370, %p141;
	selp.f64 	%fd374, %fd373, %fd370, %p134;
	setp.eq.s32 	%p142, %r651, 0;
	selp.f64 	%fd375, 0d3FF0000000000000, %fd374, %p142;
	fma.rn.f64 	%fd376, %fd375, %fd6, %fd368;
	cvt.rzi.u64.f64 	%rd309, %fd376;
	add.s32 	%r650, %r650, 4;
	setp.ne.s32 	%p143, %r650, %r141;
	@%p143 bra 	$L__BB0_79;
$L__BB0_80:
	sub.s32 	%r652, %r652, %r640;
	and.b32  	%r148, %r640, 3;
	setp.eq.s32 	%p144, %r148, 0;
	@%p144 bra 	$L__BB0_84;
	setp.lt.s32 	%p145, %r2, 0;
	cvt.rn.f64.u64 	%fd377, %rd309;
	add.s32 	%r465, %r651, -1;
	cvt.rn.f64.s32 	%fd378, %r465;
	{
	.reg .b32 %temp; 
	mov.b64 	{%temp, %r466}, %fd378;
	}
	shr.u32 	%r467, %r466, 20;
	and.b32  	%r468, %r467, 2047;
	add.s32 	%r469, %r468, -1012;
	mov.b64 	%rd218, %fd378;
	shl.b64 	%rd219, %rd218, %r469;
	setp.eq.s64 	%p146, %rd219, -9223372036854775808;
	{ // callseq 39, 0
	.param .b64 param0;
	st.param.f64 	[param0], %fd378;
	.param .b64 retval0;
	call.uni (retval0), 
	__internal_accurate_pow, 
	(
	param0
	);
	ld.param.f64 	%fd379, [retval0];
	} // callseq 39
	neg.f64 	%fd381, %fd379;
	selp.f64 	%fd382, %fd381, %fd379, %p146;
	selp.f64 	%fd383, %fd382, %fd379, %p145;
	setp.eq.s32 	%p147, %r465, 0;
	selp.f64 	%fd384, 0d3FF0000000000000, %fd383, %p147;
	fma.rn.f64 	%fd385, %fd384, %fd6, %fd377;
	cvt.rzi.u64.f64 	%rd309, %fd385;
	setp.eq.s32 	%p148, %r148, 1;
	@%p148 bra 	$L__BB0_84;
	cvt.rn.f64.u64 	%fd386, %rd309;
	add.s32 	%r470, %r651, -2;
	cvt.rn.f64.s32 	%fd387, %r470;
	{
	.reg .b32 %temp; 
	mov.b64 	{%temp, %r471}, %fd387;
	}
	shr.u32 	%r472, %r471, 20;
	and.b32  	%r473, %r472, 2047;
	add.s32 	%r474, %r473, -1012;
	mov.b64 	%rd221, %fd387;
	shl.b64 	%rd222, %rd221, %r474;
	setp.eq.s64 	%p150, %rd222, -9223372036854775808;
	{ // callseq 40, 0
	.param .b64 param0;
	st.param.f64 	[param0], %fd387;
	.param .b64 retval0;
	call.uni (retval0), 
	__internal_accurate_pow, 
	(
	param0
	);
	ld.param.f64 	%fd388, [retval0];
	} // callseq 40
	neg.f64 	%fd390, %fd388;
	selp.f64 	%fd391, %fd390, %fd388, %p150;
	selp.f64 	%fd392, %fd391, %fd388, %p145;
	setp.eq.s32 	%p151, %r470, 0;
	selp.f64 	%fd393, 0d3FF0000000000000, %fd392, %p151;
	fma.rn.f64 	%fd394, %fd393, %fd6, %fd386;
	cvt.rzi.u64.f64 	%rd309, %fd394;
	setp.eq.s32 	%p152, %r148, 2;
	@%p152 bra 	$L__BB0_84;
	cvt.rn.f64.u64 	%fd395, %rd309;
	add.s32 	%r475, %r651, -3;
	cvt.rn.f64.s32 	%fd396, %r475;
	{
	.reg .b32 %temp; 
	mov.b64 	{%temp, %r476}, %fd396;
	}
	shr.u32 	%r477, %r476, 20;
	and.b32  	%r478, %r477, 2047;
	add.s32 	%r479, %r478, -1012;
	mov.b64 	%rd224, %fd396;
	shl.b64 	%rd225, %rd224, %r479;
	setp.eq.s64 	%p154, %rd225, -9223372036854775808;
	{ // callseq 41, 0
	.param .b64 param0;
	st.param.f64 	[param0], %fd396;
	.param .b64 retval0;
	call.uni (retval0), 
	__internal_accurate_pow, 
	(
	param0
	);
	ld.param.f64 	%fd397, [retval0];
	} // callseq 41
	neg.f64 	%fd399, %fd397;
	selp.f64 	%fd400, %fd399, %fd397, %p154;
	selp.f64 	%fd401, %fd400, %fd397, %p145;
	setp.eq.s32 	%p155, %r475, 0;
	selp.f64 	%fd402, 0d3FF0000000000000, %fd401, %p155;
	fma.rn.f64 	%fd403, %fd402, %fd6, %fd395;
	cvt.rzi.u64.f64 	%rd309, %fd403;
$L__BB0_84:
	setp.lt.s32 	%p156, %r652, 1;
	mov.u32 	%r667, %r661;
	@%p156 bra 	$L__BB0_96;
	cvt.s64.s32 	%rd227, %r661;
	add.s64 	%rd228, %rd1, %rd227;
	ld.global.s8 	%r150, [%rd228];
	mov.b32 	%r654, 0;
	mov.u32 	%r653, %r661;
$L__BB0_86:
	mov.u32 	%r152, %r654;
	add.s32 	%r153, %r653, 1;
	cvt.s64.s32 	%rd229, %r653;
	add.s64 	%rd230, %rd1, %rd229;
	ld.global.u8 	%rs4, [%rd230+1];
	setp.ne.s16 	%p157, %rs4, 69;
	add.s32 	%r654, %r152, 1;
	mov.u32 	%r653, %r153;
	@%p157 bra 	$L__BB0_86;
	add.s32 	%r669, %r150, -48;
	add.s32 	%r482, %r661, %r152;
	add.s32 	%r667, %r482, 2;
	setp.eq.s32 	%p158, %r152, 0;
	mov.b32 	%r640, 0;
	@%p158 bra 	$L__BB0_96;
	setp.lt.u32 	%p159, %r152, 4;
	mov.b32 	%r640, 0;
	mov.u32 	%r660, %r152;
	@%p159 bra 	$L__BB0_91;
	and.b32  	%r157, %r152, 2147483644;
	mov.b32 	%r640, 0;
	mov.u32 	%r660, %r152;
	mov.u32 	%r658, %r640;
$L__BB0_90:
	.pragma "nounroll";
	setp.lt.s32 	%p160, %r2, 0;
	cvt.s64.s32 	%rd231, %r661;
	add.s64 	%rd232, %rd1, %rd231;
	ld.global.s8 	%r486, [%rd232+1];
	add.s32 	%r487, %r486, -48;
	cvt.rn.f64.s32 	%fd404, %r640;
	cvt.rn.f64.s32 	%fd405, %r487;
	add.s32 	%r488, %r660, -1;
	cvt.rn.f64.u32 	%fd406, %r488;
	{
	.reg .b32 %temp; 
	mov.b64 	{%temp, %r489}, %fd406;
	}
	shr.u32 	%r490, %r489, 20;
	and.b32  	%r491, %r490, 2047;
	add.s32 	%r492, %r491, -1012;
	mov.b64 	%rd233, %fd406;
	shl.b64 	%rd234, %rd233, %r492;
	setp.eq.s64 	%p161, %rd234, -9223372036854775808;
	{ // callseq 42, 0
	.param .b64 param0;
	st.param.f64 	[param0], %fd406;
	.param .b64 retval0;
	call.uni (retval0), 
	__internal_accurate_pow, 
	(
	param0
	);
	ld.param.f64 	%fd407, [retval0];
	} // callseq 42
	neg.f64 	%fd409, %fd407;
	selp.f64 	%fd410, %fd409, %fd407, %p161;
	selp.f64 	%fd411, %fd410, %fd407, %p160;
	setp.eq.s32 	%p162, %r488, 0;
	selp.f64 	%fd412, 0d3FF0000000000000, %fd411, %p162;
	fma.rn.f64 	%fd413, %fd412, %fd405, %fd404;
	cvt.rzi.s32.f64 	%r493, %fd413;
	ld.global.s8 	%r494, [%rd232+2];
	add.s32 	%r495, %r494, -48;
	cvt.rn.f64.s32 	%fd414, %r493;
	cvt.rn.f64.s32 	%fd415, %r495;
	add.s32 	%r496, %r660, -2;
	cvt.rn.f64.u32 	%fd416, %r496;
	{
	.reg .b32 %temp; 
	mov.b64 	{%temp, %r497}, %fd416;
	}
	shr.u32 	%r498, %r497, 20;
	and.b32  	%r499, %r498, 2047;
	add.s32 	%r500, %r499, -1012;
	mov.b64 	%rd236, %fd416;
	shl.b64 	%rd237, %rd236, %r500;
	setp.eq.s64 	%p163, %rd237, -9223372036854775808;
	{ // callseq 43, 0
	.param .b64 param0;
	st.param.f64 	[param0], %fd416;
	.param .b64 retval0;
	call.uni (retval0), 
	__internal_accurate_pow, 
	(
	param0
	);
	ld.param.f64 	%fd417, [retval0];
	} // callseq 43
	neg.f64 	%fd419, %fd417;
	selp.f64 	%fd420, %fd419, %fd417, %p163;
	selp.f64 	%fd421, %fd420, %fd417, %p160;
	setp.eq.s32 	%p164, %r496, 0;
	selp.f64 	%fd422, 0d3FF0000000000000, %fd421, %p164;
	fma.rn.f64 	%fd423, %fd422, %fd415, %fd414;
	cvt.rzi.s32.f64 	%r501, %fd423;
	ld.global.s8 	%r502, [%rd232+3];
	add.s32 	%r503, %r502, -48;
	cvt.rn.f64.s32 	%fd424, %r501;
	cvt.rn.f64.s32 	%fd425, %r503;
	add.s32 	%r504, %r660, -3;
	cvt.rn.f64.u32 	%fd426, %r504;
	{
	.reg .b32 %temp; 
	mov.b64 	{%temp, %r505}, %fd426;
	}
	shr.u32 	%r506, %r505, 20;
	and.b32  	%r507, %r506, 2047;
	add.s32 	%r508, %r507, -1012;
	mov.b64 	%rd239, %fd426;
	shl.b64 	%rd240, %rd239, %r508;
	setp.eq.s64 	%p165, %rd240, -9223372036854775808;
	{ // callseq 44, 0
	.param .b64 param0;
	st.param.f64 	[param0], %fd426;
	.param .b64 retval0;
	call.uni (retval0), 
	__internal_accurate_pow, 
	(
	param0
	);
	ld.param.f64 	%fd427, [retval0];
	} // callseq 44
	neg.f64 	%fd429, %fd427;
	selp.f64 	%fd430, %fd429, %fd427, %p165;
	selp.f64 	%fd431, %fd430, %fd427, %p160;
	setp.eq.s32 	%p166, %r504, 0;
	selp.f64 	%fd432, 0d3FF0000000000000, %fd431, %p166;
	fma.rn.f64 	%fd433, %fd432, %fd425, %fd424;
	cvt.rzi.s32.f64 	%r509, %fd433;
	add.s32 	%r661, %r661, 4;
	ld.global.s8 	%r510, [%rd232+4];
	add.s32 	%r511, %r510, -48;
	cvt.rn.f64.s32 	%fd434, %r509;
	cvt.rn.f64.s32 	%fd435, %r511;
	add.s32 	%r660, %r660, -4;
	cvt.rn.f64.u32 	%fd436, %r660;
	{
	.reg .b32 %temp; 
	mov.b64 	{%temp, %r512}, %fd436;
	}
	shr.u32 	%r513, %r512, 20;
	and.b32  	%r514, %r513, 2047;
	add.s32 	%r515, %r514, -1012;
	mov.b64 	%rd242, %fd436;
	shl.b64 	%rd243, %rd242, %r515;
	setp.eq.s64 	%p167, %rd243, -9223372036854775808;
	{ // callseq 45, 0
	.param .b64 param0;
	st.param.f64 	[param0], %fd436;
	.param .b64 retval0;
	call.uni (retval0), 
	__internal_accurate_pow, 
	(
	param0
	);
	ld.param.f64 	%fd437, [retval0];
	} // callseq 45
	neg.f64 	%fd439, %fd437;
	selp.f64 	%fd440, %fd439, %fd437, %p167;
	selp.f64 	%fd441, %fd440, %fd437, %p160;
	setp.eq.s32 	%p168, %r660, 0;
	selp.f64 	%fd442, 0d3FF0000000000000, %fd441, %p168;
	fma.rn.f64 	%fd443, %fd442, %fd435, %fd434;
	cvt.rzi.s32.f64 	%r640, %fd443;
	add.s32 	%r658, %r658, 4;
	setp.ne.s32 	%p169, %r658, %r157;
	@%p169 bra 	$L__BB0_90;
$L__BB0_91:
	and.b32  	%r170, %r152, 3;
	setp.eq.s32 	%p170, %r170, 0;
	@%p170 bra 	$L__BB0_96;
	setp.eq.s32 	%p171, %r170, 1;
	@%p171 bra 	$L__BB0_94;
	setp.lt.s32 	%p172, %r2, 0;
	cvt.s64.s32 	%rd245, %r661;
	add.s64 	%rd246, %rd1, %rd245;
	ld.global.s8 	%r517, [%rd246+1];
	add.s32 	%r518, %r517, -48;
	cvt.rn.f64.s32 	%fd444, %r640;
	cvt.rn.f64.s32 	%fd445, %r518;
	add.s32 	%r519, %r660, -1;
	cvt.rn.f64.u32 	%fd446, %r519;
	{
	.reg .b32 %temp; 
	mov.b64 	{%temp, %r520}, %fd446;
	}
	shr.u32 	%r521, %r520, 20;
	and.b32  	%r522, %r521, 2047;
	add.s32 	%r523, %r522, -1012;
	mov.b64 	%rd247, %fd446;
	shl.b64 	%rd248, %rd247, %r523;
	setp.eq.s64 	%p173, %rd248, -9223372036854775808;
	{ // callseq 46, 0
	.param .b64 param0;
	st.param.f64 	[param0], %fd446;
	.param .b64 retval0;
	call.uni (retval0), 
	__internal_accurate_pow, 
	(
	param0
	);
	ld.param.f64 	%fd447, [retval0];
	} // callseq 46
	neg.f64 	%fd449, %fd447;
	selp.f64 	%fd450, %fd449, %fd447, %p173;
	selp.f64 	%fd451, %fd450, %fd447, %p172;
	setp.eq.s32 	%p174, %r519, 0;
	selp.f64 	%fd452, 0d3FF0000000000000, %fd451, %p174;
	fma.rn.f64 	%fd453, %fd452, %fd445, %fd444;
	cvt.rzi.s32.f64 	%r524, %fd453;
	add.s32 	%r661, %r661, 2;
	ld.global.s8 	%r525, [%rd246+2];
	add.s32 	%r526, %r525, -48;
	cvt.rn.f64.s32 	%fd454, %r524;
	cvt.rn.f64.s32 	%fd455, %r526;
	add.s32 	%r660, %r660, -2;
	cvt.rn.f64.u32 	%fd456, %r660;
	{
	.reg .b32 %temp; 
	mov.b64 	{%temp, %r527}, %fd456;
	}
	shr.u32 	%r528, %r527, 20;
	and.b32  	%r529, %r528, 2047;
	add.s32 	%r530, %r529, -1012;
	mov.b64 	%rd250, %fd456;
	shl.b64 	%rd251, %rd250, %r530;
	setp.eq.s64 	%p175, %rd251, -9223372036854775808;
	{ // callseq 47, 0
	.param .b64 param0;
	st.param.f64 	[param0], %fd456;
	.param .b64 retval0;
	call.uni (retval0), 
	__internal_accurate_pow, 
	(
	param0
	);
	ld.param.f64 	%fd457, [retval0];
	} // callseq 47
	neg.f64 	%fd459, %fd457;
	selp.f64 	%fd460, %fd459, %fd457, %p175;
	selp.f64 	%fd461, %fd460, %fd457, %p172;
	setp.eq.s32 	%p176, %r660, 0;
	selp.f64 	%fd462, 0d3FF0000000000000, %fd461, %p176;
	fma.rn.f64 	%fd463, %fd462, %fd455, %fd454;
	cvt.rzi.s32.f64 	%r640, %fd463;
$L__BB0_94:
	and.b32  	%r531, %r152, 1;
	setp.eq.b32 	%p177, %r531, 1;
	not.pred 	%p178, %p177;
	@%p178 bra 	$L__BB0_96;
	setp.lt.s32 	%p179, %r2, 0;
	cvt.s64.s32 	%rd253, %r661;
	add.s64 	%rd254, %rd1, %rd253;
	ld.global.s8 	%r532, [%rd254+1];
	add.s32 	%r533, %r532, -48;
	cvt.rn.f64.s32 	%fd464, %r640;
	cvt.rn.f64.s32 	%fd465, %r533;
	add.s32 	%r534, %r660, -1;
	cvt.rn.f64.u32 	%fd466, %r534;
	{
	.reg .b32 %temp; 
	mov.b64 	{%temp, %r535}, %fd466;
	}
	shr.u32 	%r536, %r535, 20;
	and.b32  	%r537, %r536, 2047;
	add.s32 	%r538, %r537, -1012;
	mov.b64 	%rd255, %fd466;
	shl.b64 	%rd256, %rd255, %r538;
	setp.eq.s64 	%p180, %rd256, -9223372036854775808;
	{ // callseq 48, 0
	.param .b64 param0;
	st.param.f64 	[param0], %fd466;
	.param .b64 retval0;
	call.uni (retval0), 
	__internal_accurate_pow, 
	(
	param0
	);
	ld.param.f64 	%fd467, [retval0];
	} // callseq 48
	neg.f64 	%fd469, %fd467;
	selp.f64 	%fd470, %fd469, %fd467, %p180;
	selp.f64 	%fd471, %fd470, %fd467, %p179;
	setp.eq.s32 	%p181, %r534, 0;
	selp.f64 	%fd472, 0d3FF0000000000000, %fd471, %p181;
	fma.rn.f64 	%fd473, %fd472, %fd465, %fd464;
	cvt.rzi.s32.f64 	%r640, %fd473;
$L__BB0_96:
	setp.gt.s32 	%p182, %r652, 0;
	@%p182 bra 	$L__BB0_76;
$L__BB0_97:
	ld.param.u64 	%rd293, [_Z3addPcS_PiS0_S0_i_param_2];
	add.u64 	%rd286, %SP, 0;
	add.u64 	%rd287, %SPL, 0;
	st.local.u32 	[%rd287], %r579;
	st.local.u64 	[%rd287+8], %rd301;
	st.local.u64 	[%rd287+16], %rd309;
	mov.u64 	%rd288, $str;
	cvta.global.u64 	%rd289, %rd288;
	{ // callseq 56, 0
	.param .b64 param0;
	st.param.b64 	[param0], %rd289;
	.param .b64 param1;
	st.param.b64 	[param1], %rd286;
	.param .b32 retval0;
	call.uni (retval0), 
	vprintf, 
	(
	param0, 
	param1
	);
	ld.param.b32 	%r574, [retval0];
	} // callseq 56
	setp.gt.u64 	%p202, %rd301, %rd309;
	selp.u32 	%r576, 1, 0, %p202;
	cvta.to.global.u64 	%rd290, %rd293;
	mul.wide.s32 	%rd291, %r579, 4;
	add.s64 	%rd292, %rd290, %rd291;
	st.global.u32 	[%rd292], %r576;
	mov.u32 	%r577, %ntid.x;
	mov.u32 	%r578, %nctaid.x;
	mad.lo.s32 	%r579, %r577, %r578, %r579;
	setp.lt.s32 	%p203, %r579, %r184;
	@%p203 bra 	$L__BB0_2;
$L__BB0_98:
	ret;

}
	// .globl	_Z11hello_worldPcPii
.visible .entry _Z11hello_worldPcPii(
	.param .u64 .ptr .align 1 _Z11hello_worldPcPii_param_0,
	.param .u64 .ptr .align 1 _Z11hello_worldPcPii_param_1,
	.param .u32 _Z11hello_worldPcPii_param_2
)
{
	.local .align 8 .b8 	__local_depot1[8];
	.reg .b64 	%SP;
	.reg .b64 	%SPL;
	.reg .pred 	%p<96>;
	.reg .b16 	%rs<3>;
	.reg .b32 	%r<337>;
	.reg .b64 	%rd<154>;
	.reg .b64 	%fd<254>;

	mov.u64 	%SPL, __local_depot1;
	cvta.local.u64 	%SP, %SPL;
	ld.param.u64 	%rd21, [_Z11hello_worldPcPii_param_0];
	ld.param.u64 	%rd22, [_Z11hello_worldPcPii_param_1];
	ld.param.u32 	%r306, [_Z11hello_worldPcPii_param_2];
	cvta.to.global.u64 	%rd1, %rd21;
	cvta.to.global.u64 	%rd2, %rd22;
	mul.lo.s32 	%r102, %r306, 3;
	mul.wide.s32 	%rd23, %r102, 4;
	add.s64 	%rd3, %rd2, %rd23;
	ld.global.u32 	%r1, [%rd3];
	cvt.s64.s32 	%rd24, %r1;
	add.s64 	%rd25, %rd1, %rd24;
	ld.global.s8 	%r103, [%rd25];
	add.s32 	%r333, %r103, -48;
	mov.b32 	%r290, 0;
	mov.u32 	%r289, %r1;
$L__BB1_1:
	mov.u32 	%r4, %r290;
	add.s32 	%r5, %r289, 1;
	cvt.s64.s32 	%rd26, %r289;
	add.s64 	%rd27, %rd1, %rd26;
	ld.global.u8 	%rs1, [%rd27+1];
	setp.ne.s16 	%p1, %rs1, 69;
	add.s32 	%r290, %r4, 1;
	mov.u32 	%r289, %r5;
	@%p1 bra 	$L__BB1_1;
	setp.eq.s32 	%p2, %r4, 0;
	mov.b32 	%r303, 0;
	@%p2 bra 	$L__BB1_11;
	mov.f64 	%fd5, 0d4024000000000000;
	{
	.reg .b32 %temp; 
	mov.b64 	{%temp, %r7}, %fd5;
	}
	and.b32  	%r8, %r4, 3;
	setp.lt.u32 	%p3, %r4, 4;
	mov.b32 	%r303, 0;
	mov.u32 	%r296, %r4;
	mov.u32 	%r297, %r1;
	@%p3 bra 	$L__BB1_6;
	mov.b32 	%r303, 0;
	and.b32  	%r138, %r4, 2147483644;
	mov.u32 	%r296, %r4;
	mov.u32 	%r297, %r1;
	mov.u32 	%r294, %r303;
$L__BB1_5:
	.pragma "nounroll";
	setp.lt.s32 	%p4, %r7, 0;
	cvt.s64.s32 	%rd28, %r297;
	add.s64 	%rd29, %rd1, %rd28;
	ld.global.s8 	%r108, [%rd29+1];
	add.s32 	%r109, %r108, -48;
	cvt.rn.f64.s32 	%fd6, %r303;
	cvt.rn.f64.s32 	%fd7, %r109;
	add.s32 	%r110, %r296, -1;
	cvt.rn.f64.u32 	%fd8, %r110;
	{
	.reg .b32 %temp; 
	mov.b64 	{%temp, %r111}, %fd8;
	}
	shr.u32 	%r112, %r111, 20;
	and.b32  	%r113, %r112, 2047;
	add.s32 	%r114, %r113, -1012;
	mov.b64 	%rd30, %fd8;
	shl.b64 	%rd31, %rd30, %r114;
	setp.eq.s64 	%p5, %rd31, -9223372036854775808;
	{ // callseq 57, 0
	.param .b64 param0;
	st.param.f64 	[param0], %fd8;
	.param .b64 retval0;
	call.uni (retval0), 
	__internal_accurate_pow, 
	(
	param0
	);
	ld.param.f64 	%fd9, [retval0];
	} // callseq 57
	neg.f64 	%fd11, %fd9;
	selp.f64 	%fd12, %fd11, %fd9, %p5;
	selp.f64 	%fd13, %fd12, %fd9, %p4;
	setp.eq.s32 	%p6, %r110, 0;
	selp.f64 	%fd14, 0d3FF0000000000000, %fd13, %p6;
	fma.rn.f64 	%fd15, %fd14, %fd7, %fd6;
	cvt.rzi.s32.f64 	%r115, %fd15;
	ld.global.s8 	%r116, [%rd29+2];
	add.s32 	%r117, %r116, -48;
	cvt.rn.f64.s32 	%fd16, %r115;
	cvt.rn.f64.s32 	%fd17, %r117;
	add.s32 	%r118, %r296, -2;
	cvt.rn.f64.u32 	%fd18, %r118;
	{
	.reg .b32 %temp; 
	mov.b64 	{%temp, %r119}, %fd18;
	}
	shr.u32 	%r120, %r119, 20;
	and.b32  	%r121, %r120, 2047;
	add.s32 	%r122, %r121, -1012;
	mov.b64 	%rd33, %fd18;
	shl.b64 	%rd34, %rd33, %r122;
	setp.eq.s64 	%p7, %rd34, -9223372036854775808;
	{ // callseq 58, 0
	.param .b64 param0;
	st.param.f64 	[param0], %fd18;
	.param .b64 retval0;
	call.uni (retval0), 
	__internal_accurate_pow, 
	(
	param0
	);
	ld.param.f64 	%fd19, [retval0];
	} // callseq 58
	neg.f64 	%fd21, %fd19;
	selp.f64 	%fd22, %fd21, %fd19, %p7;
	selp.f64 	%fd23, %fd22, %fd19, %p4;
	setp.eq.s32 	%p8, %r118, 0;
	selp.f64 	%fd24, 0d3FF0000000000000, %fd23, %p8;
	fma.rn.f64 	%fd25, %fd24, %fd17, %fd16;
	cvt.rzi.s32.f64 	%r123, %fd25;
	ld.global.s8 	%r124, [%rd29+3];
	add.s32 	%r125, %r124, -48;
	cvt.rn.f64.s32 	%fd26, %r123;
	cvt.rn.f64.s32 	%fd27, %r125;
	add.s32 	%r126, %r296, -3;
	cvt.rn.f64.u32 	%fd28, %r126;
	{
	.reg .b32 %temp; 
	mov.b64 	{%temp, %r127}, %fd28;
	}
	shr.u32 	%r128, %r127, 20;
	and.b32  	%r129, %r128, 2047;
	add.s32 	%r130, %r129, -1012;
	mov.b64 	%rd36, %fd28;
	shl.b64 	%rd37, %rd36, %r130;
	setp.eq.s64 	%p9, %rd37, -9223372036854775808;
	{ // callseq 59, 0
	.param .b64 param0;
	st.param.f64 	[param0], %fd28;
	.param .b64 retval0;
	call.uni (retval0), 
	__internal_accurate_pow, 
	(
	param0
	);
	ld.param.f64 	%fd29, [retval0];
	} // callseq 59
	neg.f64 	%fd31, %fd29;
	selp.f64 	%fd32, %fd31, %fd29, %p9;
	selp.f64 	%fd33, %fd32, %fd29, %p4;
	setp.eq.s32 	%p10, %r126, 0;
	selp.f64 	%fd34, 0d3FF0000000000000, %fd33, %p10;
	fma.rn.f64 	%fd35, %fd34, %fd27, %fd26;
	cvt.rzi.s32.f64 	%r131, %fd35;
	add.s32 	%r297, %r297, 4;
	ld.global.s8 	%r132, [%rd29+4];
	add.s32 	%r133, %r132, -48;
	cvt.rn.f64.s32 	%fd36, %r131;
	cvt.rn.f64.s32 	%fd37, %r133;
	add.s32 	%r296, %r296, -4;
	cvt.rn.f64.u32 	%fd38, %r296;
	{
	.reg .b32 %temp; 
	mov.b64 	{%temp, %r134}, %fd38;
	}
	shr.u32 	%r135, %r134, 20;
	and.b32  	%r136, %r135, 2047;
	add.s32 	%r137, %r136, -1012;
	mov.b64 	%rd39, %fd38;
	shl.b64 	%rd40, %rd39, %r137;
	setp.eq.s64 	%p11, %rd40, -9223372036854775808;
	{ // callseq 60, 0
	.param .b64 param0;
	st.param.f64 	[param0], %fd38;
	.param .b64 retval0;
	call.uni (retval0), 
	__internal_accurate_pow, 
	(
	param0
	);
	ld.param.f64 	%fd39, [retval0];
	} // callseq 60
	neg.f64 	%fd41, %fd39;
	selp.f64 	%fd42, %fd41, %fd39, %p11;
	selp.f64 	%fd43, %fd42, %fd39, %p4;
	setp.eq.s32 	%p12, %r296, 0;
	selp.f64 	%fd44, 0d3FF0000000000000, %fd43, %p12;
	fma.rn.f64 	%fd45, %fd44, %fd37, %fd36;
	cvt.rzi.s32.f64 	%r303, %fd45;
	add.s32 	%r294, %r294, 4;
	setp.ne.s32 	%p13, %r294, %r138;
	@%p13 bra 	$L__BB1_5;
$L__BB1_6:
	setp.eq.s32 	%p14, %r8, 0;
	@%p14 bra 	$L__BB1_11;
	setp.eq.s32 	%p15, %r8, 1;
	@%p15 bra 	$L__BB1_9;
	setp.lt.s32 	%p16, %r7, 0;
	cvt.s64.s32 	%rd42, %r297;
	add.s64 	%rd43, %rd1, %rd42;
	ld.global.s8 	%r140, [%rd43+1];
	add.s32 	%r141, %r140, -48;
	cvt.rn.f64.s32 	%fd46, %r303;
	cvt.rn.f64.s32 	%fd47, %r141;
	add.s32 	%r142, %r296, -1;
	cvt.rn.f64.u32 	%fd48, %r142;
	{
	.reg .b32 %temp; 
	mov.b64 	{%temp, %r143}, %fd48;
	}
	shr.u32 	%r144, %r143, 20;
	and.b32  	%r145, %r144, 2047;
	add.s32 	%r146, %r145, -1012;
	mov.b64 	%rd44, %fd48;
	shl.b64 	%rd45, %rd44, %r146;
	setp.eq.s64 	%p17, %rd45, -9223372036854775808;
	{ // callseq 61, 0
	.param .b64 param0;
	st.param.f64 	[param0], %fd48;
	.param .b64 retval0;
	call.uni (retval0), 
	__internal_accurate_pow, 
	(
	param0
	);
	ld.param.f64 	%fd49, [retval0];
	} // callseq 61
	neg.f64 	%fd51, %fd49;
	selp.f64 	%fd52, %fd51, %fd49, %p17;
	selp.f64 	%fd53, %fd52, %fd49, %p16;
	setp.eq.s32 	%p18, %r142, 0;
	selp.f64 	%fd54, 0d3FF0000000000000, %fd53, %p18;
	fma.rn.f64 	%fd55, %fd54, %fd47, %fd46;
	cvt.rzi.s32.f64 	%r147, %fd55;
	add.s32 	%r297, %r297, 2;
	ld.global.s8 	%r148, [%rd43+2];
	add.s32 	%r149, %r148, -48;
	cvt.rn.f64.s32 	%fd56, %r147;
	cvt.rn.f64.s32 	%fd57, %r149;
	add.s32 	%r296, %r296, -2;
	cvt.rn.f64.u32 	%fd58, %r296;
	{
	.reg .b32 %temp; 
	mov.b64 	{%temp, %r150}, %fd58;
	}
	shr.u32 	%r151, %r150, 20;
	and.b32  	%r152, %r151, 2047;
	add.s32 	%r153, %r152, -1012;
	mov.b64 	%rd47, %fd58;
	shl.b64 	%rd48, %rd47, %r153;
	setp.eq.s64 	%p19, %rd48, -9223372036854775808;
	{ // callseq 62, 0
	.param .b64 param0;
	st.param.f64 	[param0], %fd58;
	.param .b64 retval0;
	call.uni (retval0), 
	__internal_accurate_pow, 
	(
	param0
	);
	ld.param.f64 	%fd59, [retval0];
	} // callseq 62
	neg.f64 	%fd61, %fd59;
	selp.f64 	%fd62, %fd61, %fd59, %p19;
	selp.f64 	%fd63, %fd62, %fd59, %p16;
	setp.eq.s32 	%p20, %r296, 0;
	selp.f64 	%fd64, 0d3FF0000000000000, %fd63, %p20;
	fma.rn.f64 	%fd65, %fd64, %fd57, %fd56;
	cvt.rzi.s32.f64 	%r303, %fd65;
$L__BB1_9:
	and.b32  	%r154, %r4, 1;
	setp.eq.b32 	%p21, %r154, 1;
	not.pred 	%p22, %p21;
	@%p22 bra 	$L__BB1_11;
	setp.lt.s32 	%p23, %r7, 0;
	cvt.s64.s32 	%rd50, %r297;
	add.s64 	%rd51, %rd1, %rd50;
	ld.global.s8 	%r155, [%rd51+1];
	add.s32 	%r156, %r155, -48;
	cvt.rn.f64.s32 	%fd66, %r303;
	cvt.rn.f64.s32 	%fd67, %r156;
	add.s32 	%r157, %r296, -1;
	cvt.rn.f64.u32 	%fd68, %r157;
	{
	.reg .b32 %temp; 
	mov.b64 	{%temp, %r158}, %fd68;
	}
	shr.u32 	%r159, %r158, 20;
	and.b32  	%r160, %r159, 2047;
	add.s32 	%r161, %r160, -1012;
	mov.b64 	%rd52, %fd68;
	shl.b64 	%rd53, %rd52, %r161;
	setp.eq.s64 	%p24, %rd53, -9223372036854775808;
	{ // callseq 63, 0
	.param .b64 param0;
	st.param.f64 	[param0], %fd68;
	.param .b64 retval0;
	call.uni (retval0), 
	__internal_accurate_pow, 
	(
	param0
	);
	ld.param.f64 	%fd69, [retval0];
	} // callseq 63
	neg.f64 	%fd71, %fd69;
	selp.f64 	%fd72, %fd71, %fd69, %p24;
	selp.f64 	%fd73, %fd72, %fd69, %p23;
	setp.eq.s32 	%p25, %r157, 0;
	selp.f64 	%fd74, 0d3FF0000000000000, %fd73, %p25;
	fma.rn.f64 	%fd75, %fd74, %fd67, %fd66;
	cvt.rzi.s32.f64 	%r303, %fd75;
$L__BB1_11:
	ld.global.u32 	%r316, [%rd3+4];
	ld.global.u32 	%r162, [%rd3+8];
	setp.eq.s32 	%p26, %r316, %r162;
	@%p26 bra 	$L__BB1_12;
	bra.uni 	$L__BB1_19;
$L__BB1_12:
	setp.lt.s32 	%p82, %r316, 1;
	mov.b64 	%rd149, 0;
	@%p82 bra 	$L__BB1_46;
	cvt.s64.s32 	%rd118, %r333;
	cvt.rn.f64.u64 	%fd1, %rd118;
	mov.f64 	%fd210, 0d4024000000000000;
	{
	.reg .b32 %temp; 
	mov.b64 	{%temp, %r31}, %fd210;
	}
	and.b32  	%r32, %r316, 3;
	setp.lt.u32 	%p83, %r316, 4;
	mov.b64 	%rd149, 0;
	mov.b32 	%r336, 0;
	@%p83 bra 	$L__BB1_16;
	and.b32  	%r336, %r316, 2147483644;
	mov.b64 	%rd149, 0;
	mov.b32 	%r304, 0;
	mov.f64 	%fd253, 0d0000000000000000;
$L__BB1_15:
	setp.lt.s32 	%p84, %r31, 0;
	cvt.rn.f64.u64 	%fd212, %rd149;
	{
	.reg .b32 %temp; 
	mov.b64 	{%temp, %r262}, %fd253;
	}
	shr.u32 	%r263, %r262, 20;
	and.b32  	%r264, %r263, 2047;
	add.s32 	%r265, %r264, -1012;
	mov.b64 	%rd120, %fd253;
	shl.b64 	%rd121, %rd120, %r265;
	setp.eq.s64 	%p85, %rd121, -9223372036854775808;
	{ // callseq 78, 0
	.param .b64 param0;
	st.param.f64 	[param0], %fd253;
	.param .b64 retval0;
	call.uni (retval0), 
	__internal_accurate_pow, 
	(
	param0
	);
	ld.param.f64 	%fd213, [retval0];
	} // callseq 78
	neg.f64 	%fd215, %fd213;
	selp.f64 	%fd216, %fd215, %fd213, %p85;
	selp.f64 	%fd217, %fd216, %fd213, %p84;
	setp.eq.s32 	%p86, %r304, 0;
	selp.f64 	%fd218, 0d3FF0000000000000, %fd217, %p86;
	fma.rn.f64 	%fd219, %fd218, %fd1, %fd212;
	cvt.rzi.u64.f64 	%rd123, %fd219;
	cvt.rn.f64.u64 	%fd220, %rd123;
	add.s32 	%r266, %r304, 1;
	cvt.rn.f64.u32 	%fd221, %r266;
	{
	.reg .b32 %temp; 
	mov.b64 	{%temp, %r267}, %fd221;
	}
	shr.u32 	%r268, %r267, 20;
	and.b32  	%r269, %r268, 2047;
	add.s32 	%r270, %r269, -1012;
	mov.b64 	%rd124, %fd221;
	shl.b64 	%rd125, %rd124, %r270;
	setp.eq.s64 	%p87, %rd125, -9223372036854775808;
	{ // callseq 79, 0
	.param .b64 param0;
	st.param.f64 	[param0], %fd221;
	.param .b64 retval0;
	call.uni (retval0), 
	__internal_accurate_pow, 
	(
	param0
	);
	ld.param.f64 	%fd222, [retval0];
	} // callseq 79
	neg.f64 	%fd224, %fd222;
	selp.f64 	%fd225, %fd224, %fd222, %p87;
	selp.f64 	%fd226, %fd225, %fd222, %p84;
	fma.rn.f64 	%fd227, %fd226, %fd1, %fd220;
	cvt.rzi.u64.f64 	%rd127, %fd227;
	cvt.rn.f64.u64 	%fd228, %rd127;
	add.s32 	%r271, %r304, 2;
	cvt.rn.f64.u32 	%fd229, %r271;
	{
	.reg .b32 %temp; 
	mov.b64 	{%temp, %r272}, %fd229;
	}
	shr.u32 	%r273, %r272, 20;
	and.b32  	%r274, %r273, 2047;
	add.s32 	%r275, %r274, -1012;
	mov.b64 	%rd128, %fd229;
	shl.b64 	%rd129, %rd128, %r275;
	setp.eq.s64 	%p88, %rd129, -9223372036854775808;
	{ // callseq 80, 0
	.param .b64 param0;
	st.param.f64 	[param0], %fd229;
	.param .b64 retval0;
	call.uni (retval0), 
	__internal_accurate_pow, 
	(
	param0
	);
	ld.param.f64 	%fd230, [retval0];
	} // callseq 80
	neg.f64 	%fd232, %fd230;
	selp.f64 	%fd233, %fd232, %fd230, %p88;
	selp.f64 	%fd234, %fd233, %fd230, %p84;
	fma.rn.f64 	%fd235, %fd234, %fd1, %fd228;
	cvt.rzi.u64.f64 	%rd131, %fd235;
	cvt.rn.f64.u64 	%fd236, %rd131;
	add.s32 	%r276, %r304, 3;
	cvt.rn.f64.u32 	%fd237, %r276;
	{
	.reg .b32 %temp; 
	mov.b64 	{%temp, %r277}, %fd237;
	}
	shr.u32 	%r278, %r277, 20;
	and.b32  	%r279, %r278, 2047;
	add.s32 	%r280, %r279, -1012;
	mov.b64 	%rd132, %fd237;
	shl.b64 	%rd133, %rd132, %r280;
	setp.eq.s64 	%p89, %rd133, -9223372036854775808;
	{ // callseq 81, 0
	.param .b64 param0;
	st.param.f64 	[param0], %fd237;
	.param .b64 retval0;
	call.uni (retval0), 
	__internal_accurate_pow, 
	(
	param0
	);
	ld.param.f64 	%fd238, [retval0];
	} // callseq 81
	neg.f64 	%fd240, %fd238;
	selp.f64 	%fd241, %fd240, %fd238, %p89;
	selp.f64 	%fd242, %fd241, %fd238, %p84;
	fma.rn.f64 	%fd243, %fd242, %fd1, %fd236;
	cvt.rzi.u64.f64 	%rd149, %fd243;
	add.f64 	%fd253, %fd253, 0d4010000000000000;
	add.s32 	%r304, %r304, 4;
	setp.eq.s32 	%p90, %r304, %r336;
	@%p90 bra 	$L__BB1_16;
	bra.uni 	$L__BB1_15;
$L__BB1_16:
	setp.eq.s32 	%p91, %r32, 0;
	@%p91 bra 	$L__BB1_46;
	neg.s32 	%r335, %r32;
$L__BB1_18:
	.pragma "nounroll";
	setp.lt.s32 	%p92, %r31, 0;
	cvt.rn.f64.u64 	%fd244, %rd149;
	cvt.rn.f64.u32 	%fd245, %r336;
	{
	.reg .b32 %temp; 
	mov.b64 	{%temp, %r281}, %fd245;
	}
	shr.u32 	%r282, %r281, 20;
	and.b32  	%r283, %r282, 2047;
	add.s32 	%r284, %r283, -1012;
	mov.b64 	%rd135, %fd245;
	shl.b64 	%rd136, %rd135, %r284;
	setp.eq.s64 	%p93, %rd136, -9223372036854775808;
	{ // callseq 82, 0
	.param .b64 param0;
	st.param.f64 	[param0], %fd245;
	.param .b64 retval0;
	call.uni (retval0), 
	__internal_accurate_pow, 
	(
	param0
	);
	ld.param.f64 	%fd246, [retval0];
	} // callseq 82
	neg.f64 	%fd248, %fd246;
	selp.f64 	%fd249, %fd248, %fd246, %p93;
	selp.f64 	%fd250, %fd249, %fd246, %p92;
	setp.eq.s32 	%p94, %r336, 0;
	selp.f64 	%fd251, 0d3FF0000000000000, %fd250, %p94;
	fma.rn.f64 	%fd252, %fd251, %fd1, %fd244;
	cvt.rzi.u64.f64 	%rd149, %fd252;
	add.s32 	%r336, %r336, 1;
	add.s32 	%r335, %r335, 1;
	setp.ne.s32 	%p95, %r335, 0;
	@%p95 bra 	$L__BB1_18;
	bra.uni 	$L__BB1_46;
$L__BB1_19:
	add.s32 	%r38, %r306, -1;
	setp.lt.s32 	%p27, %r306, 1;
	@%p27 bra 	$L__BB1_22;
	mul.lo.s32 	%r163, %r38, 3;
	mul.wide.u32 	%rd55, %r163, 4;
	add.s64 	%rd6, %rd2, %rd55;
	ld.global.u32 	%r39, [%rd6+8];
	setp.eq.s32 	%p28, %r39, 0;
	@%p28 bra 	$L__BB1_22;
	sub.s32 	%r303, %r303, %r39;
	ld.global.u32 	%r164, [%rd6+4];
	setp.eq.s32 	%p29, %r164, %r39;
	mov.u32 	%r306, %r38;
	@%p29 bra 	$L__BB1_19;
$L__BB1_22:
	setp.lt.s32 	%p30, %r316, 1;
	mov.b64 	%rd149, 0;
	@%p30 bra 	$L__BB1_46;
	mov.f64 	%fd76, 0d4024000000000000;
	{
	.reg .b32 %temp; 
	mov.b64 	{%temp, %r42}, %fd76;
	}
	add.s32 	%r165, %r1, %r4;
	add.s32 	%r331, %r165, 2;
	mov.b64 	%rd149, 0;
$L__BB1_24:
	mov.u32 	%r325, %r331;
	setp.lt.s32 	%p31, %r303, 1;
	@%p31 bra 	$L__BB1_33;
	cvt.s64.s32 	%rd59, %r333;
	cvt.rn.f64.u64 	%fd4, %rd59;
	and.b32  	%r48, %r303, 3;
	setp.lt.u32 	%p32, %r303, 4;
	mov.u32 	%r315, %r316;
	@%p32 bra 	$L__BB1_29;
	add.s32 	%r314, %r316, -2;
	sub.s32 	%r313, 2, %r316;
	and.b32  	%r166, %r303, 2147483644;
	neg.s32 	%r312, %r166;
$L__BB1_27:
	setp.lt.s32 	%p33, %r42, 0;
	cvt.rn.f64.u64 	%fd77, %rd149;
	add.s32 	%r167, %r314, 1;
	cvt.rn.f64.s32 	%fd78, %r167;
	{
	.reg .b32 %temp; 
	mov.b64 	{%temp, %r168}, %fd78;
	}
	shr.u32 	%r169, %r168, 20;
	and.b32  	%r170, %r169, 2047;
	add.s32 	%r171, %r170, -1012;
	mov.b64 	%rd60, %fd78;
	shl.b64 	%rd61, %rd60, %r171;
	setp.eq.s64 	%p34, %rd61, -9223372036854775808;
	{ // callseq 64, 0
	.param .b64 param0;
	st.param.f64 	[param0], %fd78;
	.param .b64 retval0;
	call.uni (retval0), 
	__internal_accurate_pow, 
	(
	param0
	);
	ld.param.f64 	%fd79, [retval0];
	} // callseq 64
	neg.f64 	%fd81, %fd79;
	selp.f64 	%fd82, %fd81, %fd79, %p34;
	selp.f64 	%fd83, %fd82, %fd79, %p33;
	setp.eq.s32 	%p35, %r313, 1;
	selp.f64 	%fd84, 0d3FF0000000000000, %fd83, %p35;
	fma.rn.f64 	%fd85, %fd84, %fd4, %fd77;
	cvt.rzi.u64.f64 	%rd63, %fd85;
	cvt.rn.f64.u64 	%fd86, %rd63;
	add.s32 	%r172, %r314, -2;
	cvt.rn.f64.s32 	%fd87, %r314;
	{
	.reg .b32 %temp; 
	mov.b64 	{%temp, %r173}, %fd87;
	}
	shr.u32 	%r174, %r173, 20;
	and.b32  	%r175, %r174, 2047;
	add.s32 	%r176, %r175, -1012;
	mov.b64 	%rd64, %fd87;
	shl.b64 	%rd65, %rd64, %r176;
	setp.eq.s64 	%p36, %rd65, -9223372036854775808;
	{ // callseq 65, 0
	.param .b64 param0;
	st.param.f64 	[param0], %fd87;
	.param .b64 retval0;
	call.uni (retval0), 
	__internal_accurate_pow, 
	(
	param0
	);
	ld.param.f64 	%fd88, [retval0];
	} // callseq 65
	neg.f64 	%fd90, %fd88;
	selp.f64 	%fd91, %fd90, %fd88, %p36;
	selp.f64 	%fd92, %fd91, %fd88, %p33;
	setp.eq.s32 	%p37, %r313, 0;
	selp.f64 	%fd93, 0d3FF0000000000000, %fd92, %p37;
	fma.rn.f64 	%fd94, %fd93, %fd4, %fd86;
	cvt.rzi.u64.f64 	%rd67, %fd94;
	cvt.rn.f64.u64 	%fd95, %rd67;
	add.s32 	%r177, %r314, -1;
	cvt.rn.f64.s32 	%fd96, %r177;
	{
	.reg .b32 %temp; 
	mov.b64 	{%temp, %r178}, %fd96;
	}
	shr.u32 	%r179, %r178, 20;
	and.b32  	%r180, %r179, 2047;
	add.s32 	%r181, %r180, -1012;
	mov.b64 	%rd68, %fd96;
	shl.b64 	%rd69, %rd68, %r181;
	setp.eq.s64 	%p38, %rd69, -9223372036854775808;
	{ // callseq 66, 0
	.param .b64 param0;
	st.param.f64 	[param0], %fd96;
	.param .b64 retval0;
	call.uni (retval0), 
	__internal_accurate_pow, 
	(
	param0
	);
	ld.param.f64 	%fd97, [retval0];
	} // callseq 66
	neg.f64 	%fd99, %fd97;
	selp.f64 	%fd100, %fd99, %fd97, %p38;
	selp.f64 	%fd101, %fd100, %fd97, %p33;
	setp.eq.s32 	%p39, %r313, -1;
	selp.f64 	%fd102, 0d3FF0000000000000, %fd101, %p39;
	fma.rn.f64 	%fd103, %fd102, %fd4, %fd95;
	cvt.rzi.u64.f64 	%rd71, %fd103;
	cvt.rn.f64.u64 	%fd104, %rd71;
	cvt.rn.f64.s32 	%fd105, %r172;
	{
	.reg .b32 %temp; 
	mov.b64 	{%temp, %r182}, %fd105;
	}
	shr.u32 	%r183, %r182, 20;
	and.b32  	%r184, %r183, 2047;
	add.s32 	%r185, %r184, -1012;
	mov.b64 	%rd72, %fd105;
	shl.b64 	%rd73, %rd72, %r185;
	setp.eq.s64 	%p40, %rd73, -9223372036854775808;
	{ // callseq 67, 0
	.param .b64 param0;
	st.param.f64 	[param0], %fd105;
	.param .b64 retval0;
	call.uni (retval0), 
	__internal_accurate_pow, 
	(
	param0
	);
	ld.param.f64 	%fd106, [retval0];
	} // callseq 67
	neg.f64 	%fd108, %fd106;
	selp.f64 	%fd109, %fd108, %fd106, %p40;
	selp.f64 	%fd110, %fd109, %fd106, %p33;
	setp.eq.s32 	%p41, %r314, 2;
	selp.f64 	%fd111, 0d3FF0000000000000, %fd110, %p41;
	fma.rn.f64 	%fd112, %fd111, %fd4, %fd104;
	cvt.rzi.u64.f64 	%rd149, %fd112;
	add.s32 	%r314, %r314, -4;
	add.s32 	%r313, %r313, 4;
	add.s32 	%r312, %r312, 4;
	setp.ne.s32 	%p42, %r312, 0;
	@%p42 bra 	$L__BB1_27;
	add.s32 	%r315, %r314, 2;
$L__BB1_29:
	sub.s32 	%r316, %r316, %r303;
	setp.eq.s32 	%p43, %r48, 0;
	@%p43 bra 	$L__BB1_33;
	setp.lt.s32 	%p44, %r42, 0;
	cvt.rn.f64.u64 	%fd113, %rd149;
	add.s32 	%r186, %r315, -1;
	cvt.rn.f64.s32 	%fd114, %r186;
	{
	.reg .b32 %temp; 
	mov.b64 	{%temp, %r187}, %fd114;
	}
	shr.u32 	%r188, %r187, 20;
	and.b32  	%r189, %r188, 2047;
	add.s32 	%r190, %r189, -1012;
	mov.b64 	%rd75, %fd114;
	shl.b64 	%rd76, %rd75, %r190;
	setp.eq.s64 	%p45, %rd76, -9223372036854775808;
	{ // callseq 68, 0
	.param .b64 param0;
	st.param.f64 	[param0], %fd114;
	.param .b64 retval0;
	call.uni (retval0), 
	__internal_accurate_pow, 
	(
	param0
	);
	ld.param.f64 	%fd115, [retval0];
	} // callseq 68
	neg.f64 	%fd117, %fd115;
	selp.f64 	%fd118, %fd117, %fd115, %p45;
	selp.f64 	%fd119, %fd118, %fd115, %p44;
	setp.eq.s32 	%p46, %r186, 0;
	selp.f64 	%fd120, 0d3FF0000000000000, %fd119, %p46;
	fma.rn.f64 	%fd121, %fd120, %fd4, %fd113;
	cvt.rzi.u64.f64 	%rd149, %fd121;
	setp.eq.s32 	%p47, %r48, 1;
	@%p47 bra 	$L__BB1_33;
	setp.lt.s32 	%p48, %r42, 0;
	cvt.rn.f64.u64 	%fd122, %rd149;
	add.s32 	%r191, %r315, -2;
	cvt.rn.f64.s32 	%fd123, %r191;
	{
	.reg .b32 %temp; 
	mov.b64 	{%temp, %r192}, %fd123;
	}
	shr.u32 	%r193, %r192, 20;
	and.b32  	%r194, %r193, 2047;
	add.s32 	%r195, %r194, -1012;
	mov.b64 	%rd78, %fd123;
	shl.b64 	%rd79, %rd78, %r195;
	setp.eq.s64 	%p49, %rd79, -9223372036854775808;
	{ // callseq 69, 0
	.param .b64 param0;
	st.param.f64 	[param0], %fd123;
	.param .b64 retval0;
	call.uni (retval0), 
	__internal_accurate_pow, 
	(
	param0
	);
	ld.param.f64 	%fd124, [retval0];
	} // callseq 69
	neg.f64 	%fd126, %fd124;
	selp.f64 	%fd127, %fd126, %fd124, %p49;
	selp.f64 	%fd128, %fd127, %fd124, %p48;
	setp.eq.s32 	%p50, %r191, 0;
	selp.f64 	%fd129, 0d3FF0000000000000, %fd128, %p50;
	fma.rn.f64 	%fd130, %fd129, %fd4, %fd122;
	cvt.rzi.u64.f64 	%rd149, %fd130;
	setp.eq.s32 	%p51, %r48, 2;
	@%p51 bra 	$L__BB1_33;
	setp.lt.s32 	%p52, %r42, 0;
	cvt.rn.f64.u64 	%fd131, %rd149;
	add.s32 	%r196, %r315, -3;
	cvt.rn.f64.s32 	%fd132, %r196;
	{
	.reg .b32 %temp; 
	mov.b64 	{%temp, %r197}, %fd132;
	}
	shr.u32 	%r198, %r197, 20;
	and.b32  	%r199, %r198, 2047;
	add.s32 	%r200, %r199, -1012;
	mov.b64 	%rd81, %fd132;
	shl.b64 	%rd82, %rd81, %r200;
	setp.eq.s64 	%p53, %rd82, -9223372036854775808;
	{ // callseq 70, 0
	.param .b64 param0;
	st.param.f64 	[param0], %fd132;
	.param .b64 retval0;
	call.uni (retval0), 
	__internal_accurate_pow, 
	(
	param0
	);
	ld.param.f64 	%fd133, [retval0];
	} // callseq 70
	neg.f64 	%fd135, %fd133;
	selp.f64 	%fd136, %fd135, %fd133, %p53;
	selp.f64 	%fd137, %fd136, %fd133, %p52;
	setp.eq.s32 	%p54, %r196, 0;
	selp.f64 	%fd138, 0d3FF0000000000000, %fd137, %p54;
	fma.rn.f64 	%fd139, %fd138, %fd4, %fd131;
	cvt.rzi.u64.f64 	%rd149, %fd139;
$L__BB1_33:
	setp.lt.s32 	%p55, %r316, 1;
	mov.u32 	%r331, %r325;
	@%p55 bra 	$L__BB1_45;
	cvt.s64.s32 	%rd84, %r325;
	add.s64 	%rd85, %rd1, %rd84;
	ld.global.s8 	%r62, [%rd85];
	mov.b32 	%r318, 0;
	mov.u32 	%r317, %r325;
$L__BB1_35:
	mov.u32 	%r64, %r318;
	add.s32 	%r65, %r317, 1;
	cvt.s64.s32 	%rd86, %r317;
	add.s64 	%rd87, %rd1, %rd86;
	ld.global.u8 	%rs2, [%rd87+1];
	setp.ne.s16 	%p56, %rs2, 69;
	add.s32 	%r318, %r64, 1;
	mov.u32 	%r317, %r65;
	@%p56 bra 	$L__BB1_35;
	add.s32 	%r333, %r62, -48;
	add.s32 	%r203, %r325, %r64;
	add.s32 	%r331, %r203, 2;
	setp.eq.s32 	%p57, %r64, 0;
	mov.b32 	%r303, 0;
	@%p57 bra 	$L__BB1_45;
	and.b32  	%r69, %r64, 3;
	setp.lt.u32 	%p58, %r64, 4;
	mov.b32 	%r303, 0;
	mov.u32 	%r324, %r64;
	@%p58 bra 	$L__BB1_40;
	and.b32  	%r70, %r64, 2147483644;
	mov.b32 	%r303, 0;
	mov.u32 	%r324, %r64;
	mov.u32 	%r322, %r303;
$L__BB1_39:
	.pragma "nounroll";
	setp.lt.s32 	%p59, %r42, 0;
	cvt.s64.s32 	%rd88, %r325;
	add.s64 	%rd89, %rd1, %rd88;
	ld.global.s8 	%r207, [%rd89+1];
	add.s32 	%r208, %r207, -48;
	cvt.rn.f64.s32 	%fd140, %r303;
	cvt.rn.f64.s32 	%fd141, %r208;
	add.s32 	%r209, %r324, -1;
	cvt.rn.f64.u32 	%fd142, %r209;
	{
	.reg .b32 %temp; 
	mov.b64 	{%temp, %r210}, %fd142;
	}
	shr.u32 	%r211, %r210, 20;
	and.b32  	%r212, %r211, 2047;
	add.s32 	%r213, %r212, -1012;
	mov.b64 	%rd90, %fd142;
	shl.b64 	%rd91, %rd90, %r213;
	setp.eq.s64 	%p60, %rd91, -9223372036854775808;
	{ // callseq 71, 0
	.param .b64 param0;
	st.param.f64 	[param0], %fd142;
	.param .b64 retval0;
	call.uni (retval0), 
	__internal_accurate_pow, 
	(
	param0
	);
	ld.param.f64 	%fd143, [retval0];
	} // callseq 71
	neg.f64 	%fd145, %fd143;
	selp.f64 	%fd146, %fd145, %fd143, %p60;
	selp.f64 	%fd147, %fd146, %fd143, %p59;
	setp.eq.s32 	%p61, %r209, 0;
	selp.f64 	%fd148, 0d3FF0000000000000, %fd147, %p61;
	fma.rn.f64 	%fd149, %fd148, %fd141, %fd140;
	cvt.rzi.s32.f64 	%r214, %fd149;
	ld.global.s8 	%r215, [%rd89+2];
	add.s32 	%r216, %r215, -48;
	cvt.rn.f64.s32 	%fd150, %r214;
	cvt.rn.f64.s32 	%fd151, %r216;
	add.s32 	%r217, %r324, -2;
	cvt.rn.f64.u32 	%fd152, %r217;
	{
	.reg .b32 %temp; 
	mov.b64 	{%temp, %r218}, %fd152;
	}
	shr.u32 	%r219, %r218, 20;
	and.b32  	%r220, %r219, 2047;
	add.s32 	%r221, %r220, -1012;
	mov.b64 	%rd93, %fd152;
	shl.b64 	%rd94, %rd93, %r221;
	setp.eq.s64 	%p62, %rd94, -9223372036854775808;
	{ // callseq 72, 0
	.param .b64 param0;
	st.param.f64 	[param0], %fd152;
	.param .b64 retval0;
	call.uni (retval0), 
	__internal_accurate_pow, 
	(
	param0
	);
	ld.param.f64 	%fd153, [retval0];
	} // callseq 72
	neg.f64 	%fd155, %fd153;
	selp.f64 	%fd156, %fd155, %fd153, %p62;
	selp.f64 	%fd157, %fd156, %fd153, %p59;
	setp.eq.s32 	%p63, %r217, 0;
	selp.f64 	%fd158, 0d3FF0000000000000, %fd157, %p63;
	fma.rn.f64 	%fd159, %fd158, %fd151, %fd150;
	cvt.rzi.s32.f64 	%r222, %fd159;
	ld.global.s8 	%r223, [%rd89+3];
	add.s32 	%r224, %r223, -48;
	cvt.rn.f64.s32 	%fd160, %r222;
	cvt.rn.f64.s32 	%fd161, %r224;
	add.s32 	%r225, %r324, -3;
	cvt.rn.f64.u32 	%fd162, %r225;
	{
	.reg .b32 %temp; 
	mov.b64 	{%temp, %r226}, %fd162;
	}
	shr.u32 	%r227, %r226, 20;
	and.b32  	%r228, %r227, 2047;
	add.s32 	%r229, %r228, -1012;
	mov.b64 	%rd96, %fd162;
	shl.b64 	%rd97, %rd96, %r229;
	setp.eq.s64 	%p64, %rd97, -9223372036854775808;
	{ // callseq 73, 0
	.param .b64 param0;
	st.param.f64 	[param0], %fd162;
	.param .b64 retval0;
	call.uni (retval0), 
	__internal_accurate_pow, 
	(
	param0
	);
	ld.param.f64 	%fd163, [retval0];
	} // callseq 73
	neg.f64 	%fd165, %fd163;
	selp.f64 	%fd166, %fd165, %fd163, %p64;
	selp.f64 	%fd167, %fd166, %fd163, %p59;
	setp.eq.s32 	%p65, %r225, 0;
	selp.f64 	%fd168, 0d3FF0000000000000, %fd167, %p65;
	fma.rn.f64 	%fd169, %fd168, %fd161, %fd160;
	cvt.rzi.s32.f64 	%r230, %fd169;
	add.s32 	%r325, %r325, 4;
	ld.global.s8 	%r231, [%rd89+4];
	add.s32 	%r232, %r231, -48;
	cvt.rn.f64.s32 	%fd170, %r230;
	cvt.rn.f64.s32 	%fd171, %r232;
	add.s32 	%r324, %r324, -4;
	cvt.rn.f64.u32 	%fd172, %r324;
	{
	.reg .b32 %temp; 
	mov.b64 	{%temp, %r233}, %fd172;
	}
	shr.u32 	%r234, %r233, 20;
	and.b32  	%r235, %r234, 2047;
	add.s32 	%r236, %r235, -1012;
	mov.b64 	%rd99, %fd172;
	shl.b64 	%rd100, %rd99, %r236;
	setp.eq.s64 	%p66, %rd100, -9223372036854775808;
	{ // callseq 74, 0
	.param .b64 param0;
	st.param.f64 	[param0], %fd172;
	.param .b64 retval0;
	call.uni (retval0), 
	__internal_accurate_pow, 
	(
	param0
	);
	ld.param.f64 	%fd173, [retval0];
	} // callseq 74
	neg.f64 	%fd175, %fd173;
	selp.f64 	%fd176, %fd175, %fd173, %p66;
	selp.f64 	%fd177, %fd176, %fd173, %p59;
	setp.eq.s32 	%p67, %r324, 0;
	selp.f64 	%fd178, 0d3FF0000000000000, %fd177, %p67;
	fma.rn.f64 	%fd179, %fd178, %fd171, %fd170;
	cvt.rzi.s32.f64 	%r303, %fd179;
	add.s32 	%r322, %r322, 4;
	setp.ne.s32 	%p68, %r322, %r70;
	@%p68 bra 	$L__BB1_39;
$L__BB1_40:
	setp.eq.s32 	%p69, %r69, 0;
	@%p69 bra 	$L__BB1_45;
	setp.eq.s32 	%p70, %r69, 1;
	@%p70 bra 	$L__BB1_43;
	setp.lt.s32 	%p71, %r42, 0;
	cvt.s64.s32 	%rd102, %r325;
	add.s64 	%rd103, %rd1, %rd102;
	ld.global.s8 	%r238, [%rd103+1];
	add.s32 	%r239, %r238, -48;
	cvt.rn.f64.s32 	%fd180, %r303;
	cvt.rn.f64.s32 	%fd181, %r239;
	add.s32 	%r240, %r324, -1;
	cvt.rn.f64.u32 	%fd182, %r240;
	{
	.reg .b32 %temp; 
	mov.b64 	{%temp, %r241}, %fd182;
	}
	shr.u32 	%r242, %r241, 20;
	and.b32  	%r243, %r242, 2047;
	add.s32 	%r244, %r243, -1012;
	mov.b64 	%rd104, %fd182;
	shl.b64 	%rd105, %rd104, %r244;
	setp.eq.s64 	%p72, %rd105, -9223372036854775808;
	{ // callseq 75, 0
	.param .b64 param0;
	st.param.f64 	[param0], %fd182;
	.param .b64 retval0;
	call.uni (retval0), 
	__internal_accurate_pow, 
	(
	param0
	);
	ld.param.f64 	%fd183, [retval0];
	} // callseq 75
	neg.f64 	%fd185, %fd183;
	selp.f64 	%fd186, %fd185, %fd183, %p72;
	selp.f64 	%fd187, %fd186, %fd183, %p71;
	setp.eq.s32 	%p73, %r240, 0;
	selp.f64 	%fd188, 0d3FF0000000000000, %fd187, %p73;
	fma.rn.f64 	%fd189, %fd188, %fd181, %fd180;
	cvt.rzi.s32.f64 	%r245, %fd189;
	add.s32 	%r325, %r325, 2;
	ld.global.s8 	%r246, [%rd103+2];
	add.s32 	%r247, %r246, -48;
	cvt.rn.f64.s32 	%fd190, %r245;
	cvt.rn.f64.s32 	%fd191, %r247;
	add.s32 	%r324, %r324, -2;
	cvt.rn.f64.u32 	%fd192, %r324;
	{
	.reg .b32 %temp; 
	mov.b64 	{%temp, %r248}, %fd192;
	}
	shr.u32 	%r249, %r248, 20;
	and.b32  	%r250, %r249, 2047;
	add.s32 	%r251, %r250, -1012;
	mov.b64 	%rd107, %fd192;
	shl.b64 	%rd108, %rd107, %r251;
	setp.eq.s64 	%p74, %rd108, -9223372036854775808;
	{ // callseq 76, 0
	.param .b64 param0;
	st.param.f64 	[param0], %fd192;
	.param .b64 retval0;
	call.uni (retval0), 
	__internal_accurate_pow, 
	(
	param0
	);
	ld.param.f64 	%fd193, [retval0];
	} // callseq 76
	neg.f64 	%fd195, %fd193;
	selp.f64 	%fd196, %fd195, %fd193, %p74;
	selp.f64 	%fd197, %fd196, %fd193, %p71;
	setp.eq.s32 	%p75, %r324, 0;
	selp.f64 	%fd198, 0d3FF0000000000000, %fd197, %p75;
	fma.rn.f64 	%fd199, %fd198, %fd191, %fd190;
	cvt.rzi.s32.f64 	%r303, %fd199;
$L__BB1_43:
	and.b32  	%r252, %r64, 1;
	setp.eq.b32 	%p76, %r252, 1;
	not.pred 	%p77, %p76;
	@%p77 bra 	$L__BB1_45;
	setp.lt.s32 	%p78, %r42, 0;
	cvt.s64.s32 	%rd110, %r325;
	add.s64 	%rd111, %rd1, %rd110;
	ld.global.s8 	%r253, [%rd111+1];
	add.s32 	%r254, %r253, -48;
	cvt.rn.f64.s32 	%fd200, %r303;
	cvt.rn.f64.s32 	%fd201, %r254;
	add.s32 	%r255, %r324, -1;
	cvt.rn.f64.u32 	%fd202, %r255;
	{
	.reg .b32 %temp; 
	mov.b64 	{%temp, %r256}, %fd202;
	}
	shr.u32 	%r257, %r256, 20;
	and.b32  	%r258, %r257, 2047;
	add.s32 	%r259, %r258, -1012;
	mov.b64 	%rd112, %fd202;
	shl.b64 	%rd113, %rd112, %r259;
	setp.eq.s64 	%p79, %rd113, -9223372036854775808;
	{ // callseq 77, 0
	.param .b64 param0;
	st.param.f64 	[param0], %fd202;
	.param .b64 retval0;
	call.uni (retval0), 
	__internal_accurate_pow, 
	(
	param0
	);
	ld.param.f64 	%fd203, [retval0];
	} // callseq 77
	neg.f64 	%fd205, %fd203;
	selp.f64 	%fd206, %fd205, %fd203, %p79;
	selp.f64 	%fd207, %fd206, %fd203, %p78;
	setp.eq.s32 	%p80, %r255, 0;
	selp.f64 	%fd208, 0d3FF0000000000000, %fd207, %p80;
	fma.rn.f64 	%fd209, %fd208, %fd201, %fd200;
	cvt.rzi.s32.f64 	%r303, %fd209;
$L__BB1_45:
	setp.gt.s32 	%p81, %r316, 0;
	@%p81 bra 	$L__BB1_24;
$L__BB1_46:
	add.u64 	%rd138, %SP, 0;
	add.u64 	%rd139, %SPL, 0;
	mov.u64 	%rd140, $str$1;
	cvta.global.u64 	%rd141, %rd140;
	{ // callseq 83, 0
	.param .b64 param0;
	st.param.b64 	[param0], %rd141;
	.param .b64 param1;
	st.param.b64 	[param1], 0;
	.param .b32 retval0;
	call.uni (retval0), 
	vprintf, 
	(
	param0, 
	param1
	);
	ld.param.b32 	%r285, [retval0];
	} // callseq 83
	st.local.u32 	[%rd139], %rd149;
	mov.u64 	%rd142, $str$2;
	cvta.global.u64 	%rd143, %rd142;
	{ // callseq 84, 0
	.param .b64 param0;
	st.param.b64 	[param0], %rd143;
	.param .b64 param1;
	st.param.b64 	[param1], %rd138;
	.param .b32 retval0;
	call.uni (retval0), 
	vprintf, 
	(
	param0, 
	param1
	);
	ld.param.b32 	%r287, [retval0];
	} // callseq 84
	ret;

}
.func  (.param .b64 func_retval0) __internal_accurate_pow(
	.param .b64 __internal_accurate_pow_param_0
)
{
	.reg .pred 	%p<8>;
	.reg .b32 	%r<46>;
	.reg .b32 	%f<3>;
	.reg .b64 	%fd<109>;

	ld.param.f64 	%fd10, [__internal_accurate_pow_param_0];
	mov.f64 	%fd11, 0d4024000000000000;
	{
	.reg .b32 %temp; 
	mov.b64 	{%temp, %r8}, %fd11;
	}
	{
	.reg .b32 %temp; 
	mov.b64 	{%r9, %temp}, %fd11;
	}
	shr.u32 	%r10, %r8, 20;
	setp.lt.u32 	%p1, %r8, 1048576;
	mov.f64 	%fd12, 0d4384000000000000;
	{
	.reg .b32 %temp; 
	mov.b64 	{%temp, %r11}, %fd12;
	}
	{
	.reg .b32 %temp; 
	mov.b64 	{%r12, %temp}, %fd12;
	}
	shr.u32 	%r13, %r11, 20;
	add.s32 	%r14, %r13, -54;
	selp.b32 	%r15, %r12, %r9, %p1;
	selp.b32 	%r16, %r11, %r8, %p1;
	selp.b32 	%r1, %r14, %r10, %p1;
	add.s32 	%r45, %r1, -1023;
	and.b32  	%r17, %r16, -2146435073;
	or.b32  	%r18, %r17, 1072693248;
	mov.b64 	%fd107, {%r15, %r18};
	setp.lt.u32 	%p2, %r18, 1073127583;
	@%p2 bra 	$L__BB2_2;
	{
	.reg .b32 %temp; 
	mov.b64 	{%r19, %temp}, %fd107;
	}
	{
	.reg .b32 %temp; 
	mov.b64 	{%temp, %r20}, %fd107;
	}
	add.s32 	%r21, %r20, -1048576;
	mov.b64 	%fd107, {%r19, %r21};
	add.s32 	%r45, %r1, -1022;
$L__BB2_2:
	add.f64 	%fd13, %fd107, 0dBFF0000000000000;
	add.f64 	%fd14, %fd107, 0d3FF0000000000000;
	rcp.approx.ftz.f64 	%fd15, %fd14;
	neg.f64 	%fd16, %fd14;
	fma.rn.f64 	%fd17, %fd16, %fd15, 0d3FF0000000000000;
	fma.rn.f64 	%fd18, %fd17, %fd17, %fd17;
	fma.rn.f64 	%fd19, %fd18, %fd15, %fd15;
	mul.f64 	%fd20, %fd13, %fd19;
	fma.rn.f64 	%fd21, %fd13, %fd19, %fd20;
	mul.f64 	%fd22, %fd21, %fd21;
	fma.rn.f64 	%fd23, %fd22, 0d3EB0F5FF7D2CAFE2, 0d3ED0F5D241AD3B5A;
	fma.rn.f64 	%fd24, %fd23, %fd22, 0d3EF3B20A75488A3F;
	fma.rn.f64 	%fd25, %fd24, %fd22, 0d3F1745CDE4FAECD5;
	fma.rn.f64 	%fd26, %fd25, %fd22, 0d3F3C71C7258A578B;
	fma.rn.f64 	%fd27, %fd26, %fd22, 0d3F6249249242B910;
	fma.rn.f64 	%fd28, %fd27, %fd22, 0d3F89999999999DFB;
	sub.f64 	%fd29, %fd13, %fd21;
	add.f64 	%fd30, %fd29, %fd29;
	neg.f64 	%fd31, %fd21;
	fma.rn.f64 	%fd32, %fd31, %fd13, %fd30;
	mul.f64 	%fd33, %fd19, %fd32;
	fma.rn.f64 	%fd34, %fd22, %fd28, 0d3FB5555555555555;
	mov.f64 	%fd35, 0d3FB5555555555555;
	sub.f64 	%fd36, %fd35, %fd34;
	fma.rn.f64 	%fd37, %fd22, %fd28, %fd36;
	add.f64 	%fd38, %fd37, 0dBC46A4CB00B9E7B0;
	add.f64 	%fd39, %fd34, %fd38;
	sub.f64 	%fd40, %fd34, %fd39;
	add.f64 	%fd41, %fd38, %fd40;
	mul.rn.f64 	%fd42, %fd21, %fd21;
	neg.f64 	%fd43, %fd42;
	fma.rn.f64 	%fd44, %fd21, %fd21, %fd43;
	{
	.reg .b32 %temp; 
	mov.b64 	{%r22, %temp}, %fd33;
	}
	{
	.reg .b32 %temp; 
	mov.b64 	{%temp, %r23}, %fd33;
	}
	add.s32 	%r24, %r23, 1048576;
	mov.b64 	%fd45, {%r22, %r24};
	fma.rn.f64 	%fd46, %fd21, %fd45, %fd44;
	mul.rn.f64 	%fd47, %fd42, %fd21;
	neg.f64 	%fd48, %fd47;
	fma.rn.f64 	%fd49, %fd42, %fd21, %fd48;
	fma.rn.f64 	%fd50, %fd42, %fd33, %fd49;
	fma.rn.f64 	%fd51, %fd46, %fd21, %fd50;
	mul.rn.f64 	%fd52, %fd39, %fd47;
	neg.f64 	%fd53, %fd52;
	fma.rn.f64 	%fd54, %fd39, %fd47, %fd53;
	fma.rn.f64 	%fd55, %fd39, %fd51, %fd54;
	fma.rn.f64 	%fd56, %fd41, %fd47, %fd55;
	add.f64 	%fd57, %fd52, %fd56;
	sub.f64 	%fd58, %fd52, %fd57;
	add.f64 	%fd59, %fd56, %fd58;
	add.f64 	%fd60, %fd21, %fd57;
	sub.f64 	%fd61, %fd21, %fd60;
	add.f64 	%fd62, %fd57, %fd61;
	add.f64 	%fd63, %fd59, %fd62;
	add.f64 	%fd64, %fd33, %fd63;
	add.f64 	%fd65, %fd60, %fd64;
	sub.f64 	%fd66, %fd60, %fd65;
	add.f64 	%fd67, %fd64, %fd66;
	xor.b32  	%r25, %r45, -2147483648;
	mov.b32 	%r26, 1127219200;
	mov.b64 	%fd68, {%r25, %r26};
	mov.b32 	%r27, -2147483648;
	mov.b64 	%fd69, {%r27, %r26};
	sub.f64 	%fd70, %fd68, %fd69;
	fma.rn.f64 	%fd71, %fd70, 0d3FE62E42FEFA39EF, %fd65;
	fma.rn.f64 	%fd72, %fd70, 0dBFE62E42FEFA39EF, %fd71;
	sub.f64 	%fd73, %fd72, %fd65;
	sub.f64 	%fd74, %fd67, %fd73;
	fma.rn.f64 	%fd75, %fd70, 0d3C7ABC9E3B39803F, %fd74;
	add.f64 	%fd76, %fd71, %fd75;
	sub.f64 	%fd77, %fd71, %fd76;
	add.f64 	%fd78, %fd75, %fd77;
	{
	.reg .b32 %temp; 
	mov.b64 	{%temp, %r28}, %fd10;
	}
	{
	.reg .b32 %temp; 
	mov.b64 	{%r29, %temp}, %fd10;
	}
	shl.b32 	%r30, %r28, 1;
	setp.gt.u32 	%p3, %r30, -33554433;
	and.b32  	%r31, %r28, -15728641;
	selp.b32 	%r32, %r31, %r28, %p3;
	mov.b64 	%fd79, {%r29, %r32};
	mul.rn.f64 	%fd80, %fd76, %fd79;
	neg.f64 	%fd81, %fd80;
	fma.rn.f64 	%fd82, %fd76, %fd79, %fd81;
	fma.rn.f64 	%fd83, %fd78, %fd79, %fd82;
	add.f64 	%fd4, %fd80, %fd83;
	sub.f64 	%fd84, %fd80, %fd4;
	add.f64 	%fd5, %fd83, %fd84;
	fma.rn.f64 	%fd85, %fd4, 0d3FF71547652B82FE, 0d4338000000000000;
	{
	.reg .b32 %temp; 
	mov.b64 	{%r5, %temp}, %fd85;
	}
	mov.f64 	%fd86, 0dC338000000000000;
	add.rn.f64 	%fd87, %fd85, %fd86;
	fma.rn.f64 	%fd88, %fd87, 0dBFE62E42FEFA39EF, %fd4;
	fma.rn.f64 	%fd89, %fd87, 0dBC7ABC9E3B39803F, %fd88;
	fma.rn.f64 	%fd90, %fd89, 0d3E5ADE1569CE2BDF, 0d3E928AF3FCA213EA;
	fma.rn.f64 	%fd91, %fd90, %fd89, 0d3EC71DEE62401315;
	fma.rn.f64 	%fd92, %fd91, %fd89, 0d3EFA01997C89EB71;
	fma.rn.f64 	%fd93, %fd92, %fd89, 0d3F2A01A014761F65;
	fma.rn.f64 	%fd94, %fd93, %fd89, 0d3F56C16C1852B7AF;
	fma.rn.f64 	%fd95, %fd94, %fd89, 0d3F81111111122322;
	fma.rn.f64 	%fd96, %fd95, %fd89, 0d3FA55555555502A1;
	fma.rn.f64 	%fd97, %fd96, %fd89, 0d3FC5555555555511;
	fma.rn.f64 	%fd98, %fd97, %fd89, 0d3FE000000000000B;
	fma.rn.f64 	%fd99, %fd98, %fd89, 0d3FF0000000000000;
	fma.rn.f64 	%fd100, %fd99, %fd89, 0d3FF0000000000000;
	{
	.reg .b32 %temp; 
	mov.b64 	{%r6, %temp}, %fd100;
	}
	{
	.reg .b32 %temp; 
	mov.b64 	{%temp, %r7}, %fd100;
	}
	shl.b32 	%r33, %r5, 20;
	add.s32 	%r34, %r33, %r7;
	mov.b64 	%fd108, {%r6, %r34};
	{
	.reg .b32 %temp; 
	mov.b64 	{%temp, %r35}, %fd4;
	}
	mov.b32 	%f2, %r35;
	abs.f32 	%f1, %f2;
	setp.lt.f32 	%p4, %f1, 0f4086232B;
	@%p4 bra 	$L__BB2_5;
	setp.lt.f64 	%p5, %fd4, 0d0000000000000000;
	add.f64 	%fd101, %fd4, 0d7FF0000000000000;
	selp.f64 	%fd108, 0d0000000000000000, %fd101, %p5;
	setp.geu.f32 	%p6, %f1, 0f40874800;
	@%p6 bra 	$L__BB2_5;
	shr.u32 	%r36, %r5, 31;
	add.s32 	%r37, %r5, %r36;
	shr.s32 	%r38, %r37, 1;
	shl.b32 	%r39, %r38, 20;
	add.s32 	%r40, %r7, %r39;
	mov.b64 	%fd102, {%r6, %r40};
	sub.s32 	%r41, %r5, %r38;
	shl.b32 	%r42, %r41, 20;
	add.s32 	%r43, %r42, 1072693248;
	mov.b32 	%r44, 0;
	mov.b64 	%fd103, {%r44, %r43};
	mul.f64 	%fd108, %fd103, %fd102;
$L__BB2_5:
	abs.f64 	%fd104, %fd108;
	setp.eq.f64 	%p7, %fd104, 0d7FF0000000000000;
	fma.rn.f64 	%fd105, %fd108, %fd5, %fd108;
	selp.f64 	%fd106, %fd108, %fd105, %p7;
	st.param.f64 	[func_retval0], %fd106;
	ret;

}


// ===== COMPILED SASS (sm_100) =====

	.target	sm_100

	.elftype	@"ET_EXEC"


//--------------------- .note.nv.tkinfo           --------------------------
	.section	.note.nv.tkinfo,"",@"SHT_NOTE"
	.sectionflags	@"SHF_NOTE_NV_TKINFO"
	.tkinfo
        /*0018*/ 	.word	0x00000002
        /*0030*/ 	.string	""
        /*0030*/ 	.string	"ptxas"
        /*0030*/ 	.string	"Cuda compilation tools, release 13.0, V13.0.88"
        /*0030*/ 	.string	"Build cuda_13.0.r13.0/compiler.36424714_0"
        /*0030*/ 	.string	"-arch sm_100 -m 64 "



//--------------------- .note.nv.cuinfo           --------------------------
	.section	.note.nv.cuinfo,"",@"SHT_NOTE"
	.sectionflags	@"SHF_NOTE_NV_CUINFO"
        /*0018*/ 	.short	0x0002
        /*001a*/ 	.short	0x0064
        /*001c*/ 	.short	0x0082
	.zero		2


//--------------------- .nv.info                  --------------------------
	.section	.nv.info,"",@"SHT_CUDA_INFO"
	.align	4


	//----- nvinfo : EIATTR_REGCOUNT
	.align		4
        /*0000*/ 	.byte	0x04, 0x2f
        /*0002*/ 	.short	(.L_4 - .L_3)
	.align		4
.L_3:
        /*0004*/ 	.word	index@(_Z3addPcS_PiS0_S0_i)
        /*0008*/ 	.word	0x00000030


	//----- nvinfo : EIATTR_FRAME_SIZE
	.align		4
.L_4:
        /*000c*/ 	.byte	0x04, 0x11
        /*000e*/ 	.short	(.L_6 - .L_5)
	.align		4
.L_5:
        /*0010*/ 	.word	index@($_Z3addPcS_PiS0_S0_i$__internal_accurate_pow)
        /*0014*/ 	.word	0x00000018


	//----- nvinfo : EIATTR_FRAME_SIZE
	.align		4
.L_6:
        /*0018*/ 	.byte	0x04, 0x11
        /*001a*/ 	.short	(.L_8 - .L_7)
	.align		4
.L_7:
        /*001c*/ 	.word	index@(_Z3addPcS_PiS0_S0_i)
        /*0020*/ 	.word	0x00000018


	//----- nvinfo : EIATTR_REGCOUNT
	.align		4
.L_8:
        /*0024*/ 	.byte	0x04, 0x2f
        /*0026*/ 	.short	(.L_10 - .L_9)
	.align		4
.L_9:
        /*0028*/ 	.word	index@(_Z11hello_worldPcPii)
        /*002c*/ 	.word	0x00000020


	//----- nvinfo : EIATTR_FRAME_SIZE
	.align		4
.L_10:
        /*0030*/ 	.byte	0x04, 0x11
        /*0032*/ 	.short	(.L_12 - .L_11)
	.align		4
.L_11:
        /*0034*/ 	.word	index@($_Z11hello_worldPcPii$__internal_accurate_pow)
        /*0038*/ 	.word	0x00000008


	//----- nvinfo : EIATTR_FRAME_SIZE
	.align		4
.L_12:
        /*003c*/ 	.byte	0x04, 0x11
        /*003e*/ 	.short	(.L_14 - .L_13)
	.align		4
.L_13:
        /*0040*/ 	.word	index@(_Z11hello_worldPcPii)
        /*0044*/ 	.word	0x00000008


	//----- nvinfo : EIATTR_MIN_STACK_SIZE
	.align		4
.L_14:
        /*0048*/ 	.byte	0x04, 0x12
        /*004a*/ 	.short	(.L_16 - .L_15)
	.align		4
.L_15:
        /*004c*/ 	.word	index@(_Z11hello_worldPcPii)
        /*0050*/ 	.word	0x00000008


	//----- nvinfo : EIATTR_MIN_STACK_SIZE
	.align		4
.L_16:
        /*0054*/ 	.byte	0x04, 0x12
        /*0056*/ 	.short	(.L_18 - .L_17)
	.align		4
.L_17:
        /*0058*/ 	.word	index@(_Z3addPcS_PiS0_S0_i)
        /*005c*/ 	.word	0x00000018
.L_18:


//--------------------- .nv.compat                --------------------------
	.section	.nv.compat,"",@"SHT_CUDA_COMPAT_INFO"
	.align	4
        /*0000*/ 	.byte	0x02, 0x09, 0x00, 0x00, 0x02, 0x02, 0x01, 0x00, 0x02, 0x05, 0x05, 0x00, 0x03, 0x07, 0x01, 0x01
        /*0010*/ 	.byte	0x02, 0x03, 0x00, 0x00, 0x02, 0x06, 0x01, 0x00, 0x04, 0x0b, 0x08, 0x00, 0x01, 0x00, 0x00, 0x00
        /*0020*/ 	.byte	0x00, 0x00, 0x00, 0x00


//--------------------- .nv.info._Z11hello_worldPcPii --------------------------
	.section	.nv.info._Z11hello_worldPcPii,"",@"SHT_CUDA_INFO"
	.sectionflags	@""
	.align	4


	//----- nvinfo : EIATTR_CUDA_API_VERSION
	.align		4
        /*0000*/ 	.byte	0x04, 0x37
        /*0002*/ 	.short	(.L_20 - .L_19)
.L_19:
        /*0004*/ 	.word	0x00000082


	//----- nvinfo : EIATTR_KPARAM_INFO
	.align		4
.L_20:
        /*0008*/ 	.byte	0x04, 0x17
        /*000a*/ 	.short	(.L_22 - .L_21)
.L_21:
        /*000c*/ 	.word	0x00000000
        /*0010*/ 	.short	0x0002
        /*0012*/ 	.short	0x0010
        /*0014*/ 	.byte	0x00, 0xf0, 0x11, 0x00


	//----- nvinfo : EIATTR_KPARAM_INFO
	.align		4
.L_22:
        /*0018*/ 	.byte	0x04, 0x17
        /*001a*/ 	.short	(.L_24 - .L_23)
.L_23:
        /*001c*/ 	.word	0x00000000
        /*0020*/ 	.short	0x0001
        /*0022*/ 	.short	0x0008
        /*0024*/ 	.byte	0x00, 0xf5, 0x21, 0x00


	//----- nvinfo : EIATTR_KPARAM_INFO
	.align		4
.L_24:
        /*0028*/ 	.byte	0x04, 0x17
        /*002a*/ 	.short	(.L_26 - .L_25)
.L_25:
        /*002c*/ 	.word	0x00000000
        /*0030*/ 	.short	0x0000
        /*0032*/ 	.short	0x0000
        /*0034*/ 	.byte	0x00, 0xf5, 0x21, 0x00


	//----- nvinfo : EIATTR_SPARSE_MMA_MASK
	.align		4
.L_26:
        /*0038*/ 	.byte	0x03, 0x50
        /*003a*/ 	.short	0x0000


	//----- nvinfo : EIATTR_MAXREG_COUNT
	.align		4
        /*003c*/ 	.byte	0x03, 0x1b
        /*003e*/ 	.short	0x00ff


	//----- nvinfo : EIATTR_EXTERNS
	.align		4
        /*0040*/ 	.byte	0x04, 0x0f
        /*0042*/ 	.short	(.L_28 - .L_27)


	//   ....[0]....
	.align		4
.L_27:
        /*0044*/ 	.word	index@(vprintf)


	//----- nvinfo : EIATTR_MERCURY_ISA_VERSION
	.align		4
.L_28:
        /*0048*/ 	.byte	0x03, 0x5f
        /*004a*/ 	.short	0x0101


	//----- nvinfo : EIATTR_VRC_CTA_INIT_COUNT
	.align		4
        /*004c*/ 	.byte	0x02, 0x4a
	.zero		1
	.zero		1


	//----- nvinfo : EIATTR_SYSCALL_OFFSETS
	.align		4
        /*0050*/ 	.byte	0x04, 0x46
        /*0052*/ 	.short	(.L_30 - .L_29)


	//   ....[0]....
.L_29:
        /*0054*/ 	.word	0x000022a0


	//   ....[1]....
        /*0058*/ 	.word	0x00002330


	//----- nvinfo : EIATTR_EXIT_INSTR_OFFSETS
	.align		4
.L_30:
        /*005c*/ 	.byte	0x04, 0x1c
        /*005e*/ 	.short	(.L_32 - .L_31)


	//   ....[0]....
.L_31:
        /*0060*/ 	.word	0x00002340


	//----- nvinfo : EIATTR_CRS_STACK_SIZE
	.align		4
.L_32:
        /*0064*/ 	.byte	0x04, 0x1e
        /*0066*/ 	.short	(.L_34 - .L_33)
.L_33:
        /*0068*/ 	.word	0x00000000


	//----- nvinfo : EIATTR_CBANK_PARAM_SIZE
	.align		4
.L_34:
        /*006c*/ 	.byte	0x03, 0x19
        /*006e*/ 	.short	0x0014


	//----- nvinfo : EIATTR_PARAM_CBANK
	.align		4
        /*0070*/ 	.byte	0x04, 0x0a
        /*0072*/ 	.short	(.L_36 - .L_35)
	.align		4
.L_35:
        /*0074*/ 	.word	index@(.nv.constant0._Z11hello_worldPcPii)
        /*0078*/ 	.short	0x0380
        /*007a*/ 	.short	0x0014


	//----- nvinfo : EIATTR_SW_WAR
	.align		4
.L_36:
        /*007c*/ 	.byte	0x04, 0x36
        /*007e*/ 	.short	(.L_38 - .L_37)
.L_37:
        /*0080*/ 	.word	0x00000008
.L_38:


//--------------------- .nv.info._Z3addPcS_PiS0_S0_i --------------------------
	.section	.nv.info._Z3addPcS_PiS0_S0_i,"",@"SHT_CUDA_INFO"
	.sectionflags	@""
	.align	4


	//----- nvinfo : EIATTR_CUDA_API_VERSION
	.align		4
        /*0000*/ 	.byte	0x04, 0x37
        /*0002*/ 	.short	(.L_40 - .L_39)
.L_39:
        /*0004*/ 	.word	0x00000082


	//----- nvinfo : EIATTR_KPARAM_INFO
	.align		4
.L_40:
        /*0008*/ 	.byte	0x04, 0x17
        /*000a*/ 	.short	(.L_42 - .L_41)
.L_41:
        /*000c*/ 	.word	0x00000000
        /*0010*/ 	.short	0x0005
        /*0012*/ 	.short	0x0028
        /*0014*/ 	.byte	0x00, 0xf0, 0x11, 0x00


	//----- nvinfo : EIATTR_KPARAM_INFO
	.align		4
.L_42:
        /*0018*/ 	.byte	0x04, 0x17
        /*001a*/ 	.short	(.L_44 - .L_43)
.L_43:
        /*001c*/ 	.word	0x00000000
        /*0020*/ 	.short	0x0004
        /*0022*/ 	.short	0x0020
        /*0024*/ 	.byte	0x00, 0xf5, 0x21, 0x00


	//----- nvinfo : EIATTR_KPARAM_INFO
	.align		4
.L_44:
        /*0028*/ 	.byte	0x04, 0x17
        /*002a*/ 	.short	(.L_46 - .L_45)
.L_45:
        /*002c*/ 	.word	0x00000000
        /*0030*/ 	.short	0x0003
        /*0032*/ 	.short	0x0018
        /*0034*/ 	.byte	0x00, 0xf5, 0x21, 0x00


	//----- nvinfo : EIATTR_KPARAM_INFO
	.align		4
.L_46:
        /*0038*/ 	.byte	0x04, 0x17
        /*003a*/ 	.short	(.L_48 - .L_47)
.L_47:
        /*003c*/ 	.word	0x00000000
        /*0040*/ 	.short	0x0002
        /*0042*/ 	.short	0x0010
        /*0044*/ 	.byte	0x00, 0xf5, 0x21, 0x00


	//----- nvinfo : EIATTR_KPARAM_INFO
	.align		4
.L_48:
        /*0048*/ 	.byte	0x04, 0x17
        /*004a*/ 	.short	(.L_50 - .L_49)
.L_49:
        /*004c*/ 	.word	0x00000000
        /*0050*/ 	.short	0x0001
        /*0052*/ 	.short	0x0008
        /*0054*/ 	.byte	0x00, 0xf5, 0x21, 0x00


	//----- nvinfo : EIATTR_KPARAM_INFO
	.align		4
.L_50:
        /*0058*/ 	.byte	0x04, 0x17
        /*005a*/ 	.short	(.L_52 - .L_51)
.L_51:
        /*005c*/ 	.word	0x00000000
        /*0060*/ 	.short	0x0000
        /*0062*/ 	.short	0x0000
        /*0064*/ 	.byte	0x00, 0xf5, 0x21, 0x00


	//----- nvinfo : EIATTR_SPARSE_MMA_MASK
	.align		4
.L_52:
        /*0068*/ 	.byte	0x03, 0x50
        /*006a*/ 	.short	0x0000


	//----- nvinfo : EIATTR_MAXREG_COUNT
	.align		4
        /*006c*/ 	.byte	0x03, 0x1b
        /*006e*/ 	.short	0x00ff


	//----- nvinfo : EIATTR_EXTERNS
	.align		4
        /*0070*/ 	.byte	0x04, 0x0f
        /*0072*/ 	.short	(.L_54 - .L_53)


	//   ....[0]....
	.align		4
.L_53:
        /*0074*/ 	.word	index@(vprintf)


	//----- nvinfo : EIATTR_MERCURY_ISA_VERSION
	.align		4
.L_54:
        /*0078*/ 	.byte	0x03, 0x5f
        /*007a*/ 	.short	0x0101


	//----- nvinfo : EIATTR_VRC_CTA_INIT_COUNT
	.align		4
        /*007c*/ 	.byte	0x02, 0x4a
	.zero		1
	.zero		1


	//----- nvinfo : EIATTR_SYSCALL_OFFSETS
	.align		4
        /*0080*/ 	.byte	0x04, 0x46
        /*0082*/ 	.short	(.L_56 - .L_55)


	//   ....[0]....
.L_55:
        /*0084*/ 	.word	0x00004e40


	//----- nvinfo : EIATTR_EXIT_INSTR_OFFSETS
	.align		4
.L_56:
        /*0088*/ 	.byte	0x04, 0x1c
        /*008a*/ 	.short	(.L_58 - .L_57)


	//   ....[0]....
.L_57:
        /*008c*/ 	.word	0x000000c0


	//   ....[1]....
        /*0090*/ 	.word	0x00004f10


	//----- nvinfo : EIATTR_CRS_STACK_SIZE
	.align		4
.L_58:
        /*0094*/ 	.byte	0x04, 0x1e
        /*0096*/ 	.short	(.L_60 - .L_59)
.L_59:
        /*0098*/ 	.word	0x00000000


	//----- nvinfo : EIATTR_CBANK_PARAM_SIZE
	.align		4
.L_60:
        /*009c*/ 	.byte	0x03, 0x19
        /*009e*/ 	.short	0x002c


	//----- nvinfo : EIATTR_PARAM_CBANK
	.align		4
        /*00a0*/ 	.byte	0x04, 0x0a
        /*00a2*/ 	.short	(.L_62 - .L_61)
	.align		4
.L_61:
        /*00a4*/ 	.word	index@(.nv.constant0._Z3addPcS_PiS0_S0_i)
        /*00a8*/ 	.short	0x0380
        /*00aa*/ 	.short	0x002c


	//----- nvinfo : EIATTR_SW_WAR
	.align		4
.L_62:
        /*00ac*/ 	.byte	0x04, 0x36
        /*00ae*/ 	.short	(.L_64 - .L_63)
.L_63:
        /*00b0*/ 	.word	0x00000008
.L_64:


//--------------------- .nv.callgraph             --------------------------
	.section	.nv.callgraph,"",@"SHT_CUDA_CALLGRAPH"
	.align	4
	.sectionentsize	8
	.align		4
        /*0000*/ 	.word	0x00000000
	.align		4
        /*0004*/ 	.word	0xffffffff
	.align		4
        /*0008*/ 	.word	index@(_Z11hello_worldPcPii)
	.align		4
        /*000c*/ 	.word	index@(vprintf)
	.align		4
        /*0010*/ 	.word	index@(_Z3addPcS_PiS0_S0_i)
	.align		4
        /*0014*/ 	.word	index@(vprintf)
	.align		4
        /*0018*/ 	.word	0x00000000
	.align		4
        /*001c*/ 	.word	0xfffffffe
	.align		4
        /*0020*/ 	.word	0x00000000
	.align		4
        /*0024*/ 	.word	0xfffffffd
	.align		4
        /*0028*/ 	.word	0x00000000
	.align		4
        /*002c*/ 	.word	0xfffffffc


//--------------------- .nv.constant4             --------------------------
	.section	.nv.constant4,"a",@progbits
	.align	8
	.align		8
.nv.constant4:
        /*0000*/ 	.dword	vprintf
	.align		8
        /*0008*/ 	.dword	$str
	.align		8
        /*0010*/ 	.dword	$str$1
	.align		8
        /*0018*/ 	.dword	$str$2


//--------------------- .text._Z11hello_worldPcPii --------------------------
	.section	.text._Z11hello_worldPcPii,"ax",@progbits
	.align	128
        .global         _Z11hello_worldPcPii
        .type           _Z11hello_worldPcPii,@function
        .size           _Z11hello_worldPcPii,(.L_x_146 - _Z11hello_worldPcPii)
        .other          _Z11hello_worldPcPii,@"STO_CUDA_ENTRY STV_DEFAULT"
_Z11hello_worldPcPii:
.text._Z11hello_worldPcPii:
[----:B------:R-:W0:Y:S08]  /*0000*/  LDC R1, c[0x0][0x37c] ;  /* 0x0000df00ff017b82 */ /* 0x000e300000000800 */
[----:B------:R-:W1:Y:S01]  /*0010*/  LDC R3, c[0x0][0x390] ;  /* 0x0000e400ff037b82 */ /* 0x000e620000000800 */
[----:B------:R-:W2:Y:S01]  /*0020*/  LDCU.64 UR14, c[0x0][0x358] ;  /* 0x00006b00ff0e77ac */ /* 0x000ea20008000a00 */
[----:B0-----:R-:W-:Y:S01]  /*0030*/  VIADD R1, R1, 0xfffffff8 ;  /* 0xfffffff801017836 */ /* 0x001fe20000000000 */
[----:B------:R-:W0:Y:S05]  /*0040*/  LDCU.64 UR10, c[0x0][0x380] ;  /* 0x00007000ff0a77ac */ /* 0x000e2a0008000a00 */
[----:B------:R-:W3:Y:S01]  /*0050*/  LDC.64 R14, c[0x0][0x388] ;  /* 0x0000e200ff0e7b82 */ /* 0x000ee20000000a00 */
[----:B-1----:R-:W-:-:S04]  /*0060*/  IMAD R3, R3, 0x3, RZ ;  /* 0x0000000303037824 */ /* 0x002fc800078e02ff */
[----:B---3--:R-:W-:-:S05]  /*0070*/  IMAD.WIDE R14, R3, 0x4, R14 ;  /* 0x00000004030e7825 */ /* 0x008fca00078e020e */
[----:B--2---:R-:W2:Y:S02]  /*0080*/  LDG.E R0, desc[UR14][R14.64] ;  /* 0x0000000e0e007981 */ /* 0x004ea4000c1e1900 */
[----:B--2---:R-:W-:-:S13]  /*0090*/  R2UR UR8, R0 ;  /* 0x00000000000872ca */ /* 0x004fda00000e0000 */
[----:B0-----:R-:W-:-:S04]  /*00a0*/  UIADD3 UR4, UP0, UPT, UR8, UR10, URZ ;  /* 0x0000000a08047290 */ /* 0x001fc8000ff1e0ff */
[----:B------:R-:W-:Y:S02]  /*00b0*/  ULEA.HI.X.SX32 UR5, UR8, UR11, 0x1, UP0 ;  /* 0x0000000b08057291 */ /* 0x000fe400080f0eff */
[----:B------:R-:W-:-:S04]  /*00c0*/  IMAD.U32 R2, RZ, RZ, UR4 ;  /* 0x00000004ff027e24 */ /* 0x000fc8000f8e00ff */
[----:B------:R-:W-:-:S05]  /*00d0*/  IMAD.U32 R3, RZ, RZ, UR5 ;  /* 0x00000005ff037e24 */ /* 0x000fca000f8e00ff */
[----:B------:R-:W2:Y:S01]  /*00e0*/  LDG.E.S8 R2, desc[UR14][R2.64] ;  /* 0x0000000e02027981 */ /* 0x000ea2000c1e1300 */
[----:B------:R-:W0:Y:S01]  /*00f0*/  LDCU UR36, c[0x0][0x2f8] ;  /* 0x00005f00ff2477ac */ /* 0x000e220008000800 */
[----:B------:R-:W-:Y:S01]  /*0100*/  R2UR UR4, R1 ;  /* 0x00000000010472ca */ /* 0x000fe200000e0000 */
[----:B------:R-:W1:Y:S01]  /*0110*/  LDCU UR5, c[0x0][0x390] ;  /* 0x00007200ff0577ac */ /* 0x000e620008000800 */
[----:B------:R-:W3:Y:S11]  /*0120*/  LDCU UR37, c[0x0][0x2fc] ;  /* 0x00005f80ff2577ac */ /* 0x000ef60008000800 */
[----:B0-----:R-:W-:-:S03]  /*0130*/  UIADD3 UR36, UP0, UPT, UR4, UR36, URZ ;  /* 0x0000002404247290 */ /* 0x001fc6000ff1e0ff */
[----:B------:R-:W-:Y:S01]  /*0140*/  UMOV UR4, URZ ;  /* 0x000000ff00047c82 */ /* 0x000fe20008000000 */
[----:B-1----:R-:W-:Y:S01]  /*0150*/  IMAD.U32 R4, RZ, RZ, UR5 ;  /* 0x00000005ff047e24 */ /* 0x002fe2000f8e00ff */
[----:B------:R-:W-:Y:S01]  /*0160*/  UMOV UR5, UR8 ;  /* 0x0000000800057c82 */ /* 0x000fe20008000000 */
[----:B---3--:R-:W-:Y:S01]  /*0170*/  UIADD3.X UR37, UPT, UPT, URZ, UR37, URZ, UP0, !UPT ;  /* 0x00000025ff257290 */ /* 0x008fe200087fe4ff */
[----:B--2---:R-:W-:-:S13]  /*0180*/  R2UR UR6, R2 ;  /* 0x00000000020672ca */ /* 0x004fda00000e0000 */
[----:B------:R-:W-:-:S12]  /*0190*/  UIADD3 UR6, UPT, UPT, UR6, -0x30, URZ ;  /* 0xffffffd006067890 */ /* 0x000fd8000fffe0ff */
.L_x_0:
[----:B------:R-:W-:-:S04]  /*01a0*/  UIADD3 UR7, UP0, UPT, UR5, UR10, URZ ;  /* 0x0000000a05077290 */ /* 0x000fc8000ff1e0ff */
[----:B------:R-:W-:Y:S02]  /*01b0*/  ULEA.HI.X.SX32 UR9, UR5, UR11, 0x1, UP0 ;  /* 0x0000000b05097291 */ /* 0x000fe400080f0eff */
[----:B------:R-:W-:-:S04]  /*01c0*/  IMAD.U32 R2, RZ, RZ, UR7 ;  /* 0x00000007ff027e24 */ /* 0x000fc8000f8e00ff */
[----:B------:R-:W-:-:S05]  /*01d0*/  IMAD.U32 R3, RZ, RZ, UR9 ;  /* 0x00000009ff037e24 */ /* 0x000fca000f8e00ff */
[----:B------:R-:W2:Y:S01]  /*01e0*/  LDG.E.U8 R2, desc[UR14][R2.64+0x1] ;  /* 0x0000010e02027981 */ /* 0x000ea2000c1e1100 */
[----:B------:R-:W-:Y:S01]  /*01f0*/  UMOV UR9, UR4 ;  /* 0x0000000400097c82 */ /* 0x000fe20008000000 */
[----:B------:R-:W-:Y:S02]  /*0200*/  UIADD3 UR5, UPT, UPT, UR5, 0x1, URZ ;  /* 0x0000000105057890 */ /* 0x000fe4000fffe0ff */
[----:B------:R-:W-:Y:S01]  /*0210*/  UIADD3 UR4, UPT, UPT, UR4, 0x1, URZ ;  /* 0x0000000104047890 */ /* 0x000fe2000fffe0ff */
[----:B--2---:R-:W-:-:S13]  /*0220*/  ISETP.NE.AND P0, PT, R2, 0x45, PT ;  /* 0x000000450200780c */ /* 0x004fda0003f05270 */
[----:B------:R-:W-:Y:S05]  /*0230*/  @P0 BRA `(.L_x_0) ;  /* 0xfffffffc00d80947 */ /* 0x000fea000383ffff */
[----:B------:R-:W-:Y:S01]  /*0240*/  UISETP.NE.AND UP0, UPT, UR9, URZ, UPT ;  /* 0x000000ff0900728c */ /* 0x000fe2000bf05270 */
[----:B------:R-:W-:-:S08]  /*0250*/  UMOV UR4, URZ ;  /* 0x000000ff00047c82 */ /* 0x000fd00008000000 */
[----:B------:R-:W-:Y:S05]  /*0260*/  BRA.U !UP0, `(.L_x_1) ;  /* 0x00000009082c7547 */ /* 0x000fea000b800000 */
[----:B------:R-:W-:Y:S02]  /*0270*/  UISETP.GE.U32.AND UP0, UPT, UR9, 0x4, UPT ;  /* 0x000000040900788c */ /* 0x000fe4000bf06070 */
[----:B------:R-:W-:Y:S01]  /*0280*/  ULOP3.LUT UR13, UR9, 0x3, URZ, 0xc0, !UPT ;  /* 0x00000003090d7892 */ /* 0x000fe2000f8ec0ff */
[----:B------:R-:W-:Y:S01]  /*0290*/  UMOV UR4, URZ ;  /* 0x000000ff00047c82 */ /* 0x000fe20008000000 */
[----:B------:R-:W-:Y:S01]  /*02a0*/  UMOV UR7, UR9 ;  /* 0x0000000900077c82 */ /* 0x000fe20008000000 */
[----:B------:R-:W-:-:S04]  /*02b0*/  UMOV UR10, UR8 ;  /* 0x00000008000a7c82 */ /* 0x000fc80008000000 */
[----:B------:R-:W-:Y:S05]  /*02c0*/  BRA.U !UP0, `(.L_x_2) ;  /* 0x00000005081c7547 */ /* 0x000fea000b800000 */
[----:B------:R-:W0:Y:S01]  /*02d0*/  LDCU.64 UR20, c[0x0][0x380] ;  /* 0x00007000ff1477ac */ /* 0x000e220008000a00 */
[----:B------:R-:W-:Y:S01]  /*02e0*/  ULOP3.LUT UR18, UR9, 0x7ffffffc, URZ, 0xc0, !UPT ;  /* 0x7ffffffc09127892 */ /* 0x000fe2000f8ec0ff */
[----:B------:R-:W-:Y:S01]  /*02f0*/  UMOV UR4, URZ ;  /* 0x000000ff00047c82 */ /* 0x000fe20008000000 */
[----:B------:R-:W-:Y:S01]  /*0300*/  UMOV UR7, UR9 ;  /* 0x0000000900077c82 */ /* 0x000fe20008000000 */
[----:B------:R-:W-:Y:S01]  /*0310*/  UMOV UR10, UR8 ;  /* 0x00000008000a7c82 */ /* 0x000fe20008000000 */
[----:B------:R-:W-:-:S08]  /*0320*/  UMOV UR5, URZ ;  /* 0x000000ff00057c82 */ /* 0x000fd00008000000 */
.L_x_3:
[----:B0-----:R-:W-:-:S04]  /*0330*/  UIADD3 UR11, UP0, UPT, UR10, UR20, URZ ;  /* 0x000000140a0b7290 */ /* 0x001fc8000ff1e0ff */
[----:B------:R-:W-:Y:S02]  /*0340*/  ULEA.HI.X.SX32 UR12, UR10, UR21, 0x1, UP0 ;  /* 0x000000150a0c7291 */ /* 0x000fe400080f0eff */
[----:B------:R-:W-:-:S04]  /*0350*/  IMAD.U32 R16, RZ, RZ, UR11 ;  /* 0x0000000bff107e24 */ /* 0x000fc8000f8e00ff */
[----:B------:R-:W-:-:S05]  /*0360*/  IMAD.U32 R17, RZ, RZ, UR12 ;  /* 0x0000000cff117e24 */ /* 0x000fca000f8e00ff */
[----:B------:R-:W2:Y:S01]  /*0370*/  LDG.E.S8 R0, desc[UR14][R16.64+0x1] ;  /* 0x0000010e10007981 */ /* 0x000ea2000c1e1300 */
[----:B------:R-:W-:Y:S01]  /*0380*/  UIADD3 UR11, UPT, UPT, UR7, -0x1, URZ ;  /* 0xffffffff070b7890 */ /* 0x000fe2000fffe0ff */
[----:B------:R-:W-:Y:S01]  /*0390*/  I2F.F64 R26, UR4 ;  /* 0x00000004001a7d12 */ /* 0x000fe20008201c00 */
[----:B------:R-:W-:-:S04]  /*03a0*/  UIADD3 UR5, UPT, UPT, UR5, 0x4, URZ ;  /* 0x0000000405057890 */ /* 0x000fc8000fffe0ff */
[----:B------:R-:W-:-:S03]  /*03b0*/  UISETP.NE.AND UP0, UPT, UR5, UR18, UPT ;  /* 0x000000120500728c */ /* 0x000fc6000bf05270 */
[----:B------:R-:W0:Y:S01]  /*03c0*/  I2F.F64.U32 R2, UR11 ;  /* 0x0000000b00027d12 */ /* 0x000e220008201800 */
[----:B--2---:R-:W-:Y:S02]  /*03d0*/  VIADD R28, R0, 0xffffffd0 ;  /* 0xffffffd0001c7836 */ /* 0x004fe40000000000 */
[----:B0-----:R-:W-:Y:S01]  /*03e0*/  IMAD.MOV.U32 R0, RZ, RZ, R2 ;  /* 0x000000ffff007224 */ /* 0x001fe200078e0002 */
[----:B------:R-:W-:-:S04]  /*03f0*/  MOV R2, 0x420 ;  /* 0x0000042000027802 */ /* 0x000fc80000000f00 */
[----:B------:R-:W0:Y:S03]  /*0400*/  I2F.F64 R28, R28 ;  /* 0x0000001c001c7312 */ /* 0x000e260000201c00 */
[----:B0-----:R-:W-:Y:S05]  /*0410*/  CALL.REL.NOINC `($_Z11hello_worldPcPii$__internal_accurate_pow) ;  /* 0x0000001c00cc7944 */ /* 0x001fea0003c00000 */
[----:B------:R-:W2:Y:S01]  /*0420*/  LDG.E.S8 R0, desc[UR14][R16.64+0x2] ;  /* 0x0000020e10007981 */ /* 0x000ea2000c1e1300 */
[----:B------:R-:W-:Y:S01]  /*0430*/  ISETP.NE.AND P0, PT, RZ, UR11, PT ;  /* 0x0000000bff007c0c */ /* 0x000fe2000bf05270 */
[----:B------:R-:W-:-:S03]  /*0440*/  UIADD3 UR4, UPT, UPT, UR7, -0x2, URZ ;  /* 0xfffffffe07047890 */ /* 0x000fc6000fffe0ff */
[----:B------:R-:W-:Y:S02]  /*0450*/  FSEL R6, R6, RZ, P0 ;  /* 0x000000ff06067208 */ /* 0x000fe40000000000 */
[----:B------:R-:W-:-:S04]  /*0460*/  FSEL R7, R7, 1.875, P0 ;  /* 0x3ff0000007077808 */ /* 0x000fc80000000000 */
[----:B------:R-:W-:Y:S02]  /*0470*/  I2F.F64.U32 R2, UR4 ;  /* 0x0000000400027d12 */ /* 0x000fe40008201800 */
[----:B------:R-:W-:-:S10]  /*0480*/  DFMA R6, R28, R6, R26 ;  /* 0x000000061c06722b */ /* 0x000fd4000000001a */
[----:B------:R-:W0:Y:S08]  /*0490*/  F2I.F64.TRUNC R6, R6 ;  /* 0x0000000600067311 */ /* 0x000e30000030d100 */
[----:B0-----:R0:W1:Y:S01]  /*04a0*/  I2F.F64 R28, R6 ;  /* 0x00000006001c7312 */ /* 0x0010620000201c00 */
[----:B--2---:R-:W-:Y:S02]  /*04b0*/  VIADD R26, R0, 0xffffffd0 ;  /* 0xffffffd0001a7836 */ /* 0x004fe40000000000 */
[----:B------:R-:W-:Y:S01]  /*04c0*/  IMAD.MOV.U32 R0, RZ, RZ, R2 ;  /* 0x000000ffff007224 */ /* 0x000fe200078e0002 */
[----:B------:R-:W-:-:S04]  /*04d0*/  MOV R2, 0x500 ;  /* 0x0000050000027802 */ /* 0x000fc80000000f00 */
[----:B01----:R-:W2:Y:S03]  /*04e0*/  I2F.F64 R26, R26 ;  /* 0x0000001a001a7312 */ /* 0x003ea60000201c00 */
[----:B--2---:R-:W-:Y:S05]  /*04f0*/  CALL.REL.NOINC `($_Z11hello_worldPcPii$__internal_accurate_pow) ;  /* 0x0000001c00947944 */ /* 0x004fea0003c00000 */
        /* <DEDUP_REMOVED lines=16> */
[----:B------:R-:W-:Y:S02]  /*0600*/  UIADD3 UR7, UPT, UPT, UR7, -0x4, URZ ;  /* 0xfffffffc07077890 */ /* 0x000fe4000fffe0ff */
[----:B------:R-:W-:Y:S01]  /*0610*/  UIADD3 UR10, UPT, UPT, UR10, 0x4, URZ ;  /* 0x000000040a0a7890 */ /* 0x000fe2000fffe0ff */
[----:B------:R-:W-:Y:S02]  /*0620*/  FSEL R6, R6, RZ, P0 ;  /* 0x000000ff06067208 */ /* 0x000fe40000000000 */
[----:B------:R-:W-:-:S04]  /*0630*/  FSEL R7, R7, 1.875, P0 ;  /* 0x3ff0000007077808 */ /* 0x000fc80000000000 */
[----:B------:R-:W0:Y:S02]  /*0640*/  I2F.F64.U32 R2, UR7 ;  /* 0x0000000700027d12 */ /* 0x000e240008201800 */
[----:B------:R-:W-:-:S10]  /*0650*/  DFMA R6, R26, R6, R28 ;  /* 0x000000061a06722b */ /* 0x000fd4000000001c */
[----:B------:R-:W1:Y:S01]  /*0660*/  F2I.F64.TRUNC R6, R6 ;  /* 0x0000000600067311 */ /* 0x000e62000030d100 */
[----:B0-----:R-:W-:Y:S01]  /*0670*/  IMAD.MOV.U32 R0, RZ, RZ, R2 ;  /* 0x000000ffff007224 */ /* 0x001fe200078e0002 */
[----:B------:R-:W-:-:S06]  /*0680*/  MOV R2, 0x6d0 ;  /* 0x000006d000027802 */ /* 0x000fcc0000000f00 */
[----:B-1----:R0:W1:Y:S01]  /*0690*/  I2F.F64 R28, R6 ;  /* 0x00000006001c7312 */ /* 0x0020620000201c00 */
[----:B--2---:R-:W-:-:S07]  /*06a0*/  VIADD R26, R16, 0xffffffd0 ;  /* 0xffffffd0101a7836 */ /* 0x004fce0000000000 */
[----:B01----:R-:W2:Y:S02]  /*06b0*/  I2F.F64 R26, R26 ;  /* 0x0000001a001a7312 */ /* 0x003ea40000201c00 */
[----:B--2---:R-:W-:Y:S05]  /*06c0*/  CALL.REL.NOINC `($_Z11hello_worldPcPii$__internal_accurate_pow) ;  /* 0x0000001c00207944 */ /* 0x004fea0003c00000 */
[----:B------:R-:W-:-:S04]  /*06d0*/  ISETP.NE.AND P0, PT, RZ, UR7, PT ;  /* 0x00000007ff007c0c */ /* 0x000fc8000bf05270 */
[----:B------:R-:W-:Y:S02]  /*06e0*/  FSEL R2, R6, RZ, P0 ;  /* 0x000000ff06027208 */ /* 0x000fe40000000000 */
[----:B------:R-:W-:-:S06]  /*06f0*/  FSEL R3, R7, 1.875, P0 ;  /* 0x3ff0000007037808 */ /* 0x000fcc0000000000 */
[----:B------:R-:W-:-:S10]  /*0700*/  DFMA R26, R26, R2, R28 ;  /* 0x000000021a1a722b */ /* 0x000fd4000000001c */
[----:B------:R-:W0:Y:S02]  /*0710*/  F2I.F64.TRUNC R26, R26 ;  /* 0x0000001a001a7311 */ /* 0x000e24000030d100 */
[----:B0-----:R-:W-:Y:S01]  /*0720*/  R2UR UR4, R26 ;  /* 0x000000001a0472ca */ /* 0x001fe200000e0000 */
[----:B------:R-:W-:-:S14]  /*0730*/  BRA.U UP0, `(.L_x_3) ;  /* 0xfffffff900fc7547 */ /* 0x000fdc000b83ffff */
.L_x_2:
[----:B------:R-:W-:-:S09]  /*0740*/  UISETP.NE.AND UP0, UPT, UR13, URZ, UPT ;  /* 0x000000ff0d00728c */ /* 0x000fd2000bf05270 */
[----:B------:R-:W-:Y:S05]  /*0750*/  BRA.U !UP0, `(.L_x_1) ;  /* 0x0000000108f07547 */ /* 0x000fea000b800000 */
[----:B------:R-:W-:-:S09]  /*0760*/  UISETP.NE.AND UP0, UPT, UR13, 0x1, UPT ;  /* 0x000000010d00788c */ /* 0x000fd2000bf05270 */
[----:B------:R-:W-:Y:S05]  /*0770*/  BRA.U !UP0, `(.L_x_4) ;  /* 0x00000001088c7547 */ /* 0x000fea000b800000 */
[----:B------:R-:W0:Y:S02]  /*0780*/  LDCU.64 UR12, c[0x0][0x380] ;  /* 0x00007000ff0c77ac */ /* 0x000e240008000a00 */
[----:B0-----:R-:W-:-:S04]  /*0790*/  UIADD3 UR5, UP0, UPT, UR10, UR12, URZ ;  /* 0x0000000c0a057290 */ /* 0x001fc8000ff1e0ff */
[----:B------:R-:W-:Y:S02]  /*07a0*/  ULEA.HI.X.SX32 UR11, UR10, UR13, 0x1, UP0 ;  /* 0x0000000d0a0b7291 */ /* 0x000fe400080f0eff */
[----:B------:R-:W-:-:S04]  /*07b0*/  IMAD.U32 R16, RZ, RZ, UR5 ;  /* 0x00000005ff107e24 */ /* 0x000fc8000f8e00ff */
[----:B------:R-:W-:-:S05]  /*07c0*/  IMAD.U32 R17, RZ, RZ, UR11 ;  /* 0x0000000bff117e24 */ /* 0x000fca000f8e00ff */
[----:B------:R-:W2:Y:S01]  /*07d0*/  LDG.E.S8 R0, desc[UR14][R16.64+0x1] ;  /* 0x0000010e10007981 */ /* 0x000ea2000c1e1300 */
[----:B------:R-:W-:Y:S01]  /*07e0*/  UIADD3 UR5, UPT, UPT, UR7, -0x1, URZ ;  /* 0xffffffff07057890 */ /* 0x000fe2000fffe0ff */
[----:B------:R-:W-:Y:S08]  /*07f0*/  I2F.F64 R26, UR4 ;  /* 0x00000004001a7d12 */ /* 0x000ff00008201c00 */
[----:B------:R-:W0:Y:S01]  /*0800*/  I2F.F64.U32 R2, UR5 ;  /* 0x0000000500027d12 */ /* 0x000e220008201800 */
[----:B--2---:R-:W-:-:S02]  /*0810*/  VIADD R28, R0, 0xffffffd0 ;  /* 0xffffffd0001c7836 */ /* 0x004fc40000000000 */
[----:B0-----:R-:W-:Y:S01]  /*0820*/  IMAD.MOV.U32 R0, RZ, RZ, R2 ;  /* 0x000000ffff007224 */ /* 0x001fe200078e0002 */
[----:B------:R-:W-:-:S04]  /*0830*/  MOV R2, 0x860 ;  /* 0x0000086000027802 */ /* 0x000fc80000000f00 */
[----:B------:R-:W0:Y:S03]  /*0840*/  I2F.F64 R28, R28 ;  /* 0x0000001c001c7312 */ /* 0x000e260000201c00 */
[----:B0-----:R-:W-:Y:S05]  /*0850*/  CALL.REL.NOINC `($_Z11hello_worldPcPii$__internal_accurate_pow) ;  /* 0x0000001800bc7944 */ /* 0x001fea0003c00000 */
        /* <DEDUP_REMOVED lines=20> */
[----:B0-----:R-:W-:-:S15]  /*09a0*/  R2UR UR4, R26 ;  /* 0x000000001a0472ca */ /* 0x001fde00000e0000 */
.L_x_4:
[----:B------:R-:W-:-:S04]  /*09b0*/  ULOP3.LUT UR5, UR9, 0x1, URZ, 0xc0, !UPT ;  /* 0x0000000109057892 */ /* 0x000fc8000f8ec0ff */
[----:B------:R-:W-:-:S09]  /*09c0*/  UISETP.NE.U32.AND UP0, UPT, UR5, 0x1, UPT ;  /* 0x000000010500788c */ /* 0x000fd2000bf05070 */
[----:B------:R-:W-:Y:S05]  /*09d0*/  BRA.U UP0, `(.L_x_1) ;  /* 0x0000000100507547 */ /* 0x000fea000b800000 */
        /* <DEDUP_REMOVED lines=8> */
[----:B------:R-:W0:Y:S02]  /*0a60*/  I2F.F64.U32 R2, UR5 ;  /* 0x0000000500027d12 */ /* 0x000e240008201800 */
[----:B0-----:R-:W-:Y:S01]  /*0a70*/  IMAD.MOV.U32 R0, RZ, RZ, R2 ;  /* 0x000000ffff007224 */ /* 0x001fe200078e0002 */
[----:B------:R-:W-:Y:S01]  /*0a80*/  MOV R2, 0xac0 ;  /* 0x00000ac000027802 */ /* 0x000fe20000000f00 */
[----:B--2---:R-:W-:-:S06]  /*0a90*/  VIADD R26, R6, 0xffffffd0 ;  /* 0xffffffd0061a7836 */ /* 0x004fcc0000000000 */
[----:B------:R-:W0:Y:S02]  /*0aa0*/  I2F.F64 R26, R26 ;  /* 0x0000001a001a7312 */ /* 0x000e240000201c00 */
[----:B0-----:R-:W-:Y:S05]  /*0ab0*/  CALL.REL.NOINC `($_Z11hello_worldPcPii$__internal_accurate_pow) ;  /* 0x0000001800247944 */ /* 0x001fea0003c00000 */
[----:B------:R-:W-:-:S04]  /*0ac0*/  ISETP.NE.AND P0, PT, RZ, UR5, PT ;  /* 0x00000005ff007c0c */ /* 0x000fc8000bf05270 */
[----:B------:R-:W-:Y:S02]  /*0ad0*/  FSEL R2, R6, RZ, P0 ;  /* 0x000000ff06027208 */ /* 0x000fe40000000000 */
[----:B------:R-:W-:-:S06]  /*0ae0*/  FSEL R3, R7, 1.875, P0 ;  /* 0x3ff0000007037808 */ /* 0x000fcc0000000000 */
[----:B------:R-:W-:-:S10]  /*0af0*/  DFMA R16, R26, R2, R16 ;  /* 0x000000021a10722b */ /* 0x000fd40000000010 */
[----:B------:R-:W0:Y:S02]  /*0b00*/  F2I.F64.TRUNC R16, R16 ;  /* 0x0000001000107311 */ /* 0x000e24000030d100 */
[----:B0-----:R-:W-:-:S15]  /*0b10*/  R2UR UR4, R16 ;  /* 0x00000000100472ca */ /* 0x001fde00000e0000 */
.L_x_1:
[----:B------:R-:W2:Y:S01]  /*0b20*/  LDG.E R0, desc[UR14][R14.64+0x4] ;  /* 0x0000040e0e007981 */ /* 0x000ea2000c1e1900 */
[----:B------:R-:W0:Y:S03]  /*0b30*/  LDC.64 R6, c[0x0][0x388] ;  /* 0x0000e200ff067b82 */ /* 0x000e260000000a00 */
[----:B------:R-:W3:Y:S01]  /*0b40*/  LDG.E R3, desc[UR14][R14.64+0x8] ;  /* 0x0000080e0e037981 */ /* 0x000ee2000c1e1900 */
[C---:B--2---:R-:W-:Y:S02]  /*0b50*/  R2UR UR7, R0.reuse ;  /* 0x00000000000772ca */ /* 0x044fe400000e0000 */
[----:B---3--:R-:W-:-:S13]  /*0b60*/  ISETP.NE.AND P0, PT, R0, R3, PT ;  /* 0x000000030000720c */ /* 0x008fda0003f05270 */
[----:B0-----:R-:W-:Y:S05]  /*0b70*/  @!P0 BRA `(.L_x_5) ;  /* 0x0000001000948947 */ /* 0x001fea0003800000 */
.L_x_7:
[----:B------:R-:W-:-:S13]  /*0b80*/  ISETP.GE.AND P0, PT, R4, 0x1, PT ;  /* 0x000000010400780c */ /* 0x000fda0003f06270 */
[----:B------:R-:W-:Y:S05]  /*0b90*/  @!P0 BRA `(.L_x_6) ;  /* 0x0000000000308947 */ /* 0x000fea0003800000 */
[----:B------:R-:W-:-:S04]  /*0ba0*/  IMAD.MOV.U32 R3, RZ, RZ, 0x3 ;  /* 0x00000003ff037424 */ /* 0x000fc800078e00ff */
[----:B------:R-:W-:-:S04]  /*0bb0*/  IMAD R3, R4, R3, -0x3 ;  /* 0xfffffffd04037424 */ /* 0x000fc800078e0203 */
[----:B------:R-:W-:-:S05]  /*0bc0*/  IMAD.WIDE.U32 R2, R3, 0x4, R6 ;  /* 0x0000000403027825 */ /* 0x000fca00078e0006 */
[----:B------:R-:W2:Y:S02]  /*0bd0*/  LDG.E R5, desc[UR14][R2.64+0x8] ;  /* 0x0000080e02057981 */ /* 0x000ea4000c1e1900 */
[----:B--2---:R-:W-:-:S13]  /*0be0*/  ISETP.NE.AND P0, PT, R5, RZ, PT ;  /* 0x000000ff0500720c */ /* 0x004fda0003f05270 */
[----:B------:R-:W-:Y:S05]  /*0bf0*/  @!P0 BRA `(.L_x_6) ;  /* 0x0000000000188947 */ /* 0x000fea0003800000 */
[----:B------:R-:W2:Y:S01]  /*0c00*/  LDG.E R2, desc[UR14][R2.64+0x4] ;  /* 0x0000040e02027981 */ /* 0x000ea2000c1e1900 */
[----:B------:R-:W-:Y:S01]  /*0c10*/  IADD3 R0, PT, PT, -R5, UR4, RZ ;  /* 0x0000000405007c10 */ /* 0x000fe2000fffe1ff */
[----:B------:R-:W-:-:S03]  /*0c20*/  VIADD R4, R4, 0xffffffff ;  /* 0xffffffff04047836 */ /* 0x000fc60000000000 */
[----:B------:R-:W-:Y:S02]  /*0c30*/  R2UR UR4, R0 ;  /* 0x00000000000472ca */ /* 0x000fe400000e0000 */
[----:B--2---:R-:W-:-:S13]  /*0c40*/  ISETP.NE.AND P0, PT, R2, R5, PT ;  /* 0x000000050200720c */ /* 0x004fda0003f05270 */
[----:B------:R-:W-:Y:S05]  /*0c50*/  @!P0 BRA `(.L_x_7) ;  /* 0xfffffffc00c88947 */ /* 0x000fea000383ffff */
.L_x_6:
[----:B------:R-:W-:Y:S01]  /*0c60*/  UISETP.GE.AND UP0, UPT, UR7, 0x1, UPT ;  /* 0x000000010700788c */ /* 0x000fe2000bf06270 */
[----:B------:R-:W-:-:S08]  /*0c70*/  CS2R R16, SRZ ;  /* 0x0000000000107805 */ /* 0x000fd0000001ff00 */
[----:B------:R-:W-:Y:S05]  /*0c80*/  BRA.U !UP0, `(.L_x_8) ;  /* 0x0000001508687547 */ /* 0x000fea000b800000 */
[----:B------:R-:W-:Y:S01]  /*0c90*/  CS2R R16, SRZ ;  /* 0x0000000000107805 */ /* 0x000fe2000001ff00 */
[----:B------:R-:W-:-:S12]  /*0ca0*/  UIADD3 UR9, UPT, UPT, UR8, 0x2, UR9 ;  /* 0x0000000208097890 */ /* 0x000fd8000fffe009 */
.L_x_17:
[----:B------:R-:W-:Y:S01]  /*0cb0*/  IMAD.U32 R0, RZ, RZ, UR4 ;  /* 0x00000004ff007e24 */ /* 0x000fe2000f8e00ff */
[----:B------:R-:W-:-:S04]  /*0cc0*/  UMOV UR8, UR9 ;  /* 0x0000000900087c82 */ /* 0x000fc80008000000 */
[----:B------:R-:W-:-:S13]  /*0cd0*/  ISETP.GE.AND P0, PT, R0, 0x1, PT ;  /* 0x000000010000780c */ /* 0x000fda0003f06270 */
[----:B01234-:R-:W-:Y:S05]  /*0ce0*/  @!P0 BRA `(.L_x_9) ;  /* 0x00000004009c8947 */ /* 0x01ffea0003800000 */
[----:B------:R-:W-:Y:S01]  /*0cf0*/  IMAD.U32 R0, RZ, RZ, UR4 ;  /* 0x00000004ff007e24 */ /* 0x000fe2000f8e00ff */
[----:B------:R-:W-:Y:S01]  /*0d00*/  USHF.R.S32.HI UR11, URZ, 0x1f, UR6 ;  /* 0x0000001fff0b7899 */ /* 0x000fe20008011406 */
[----:B------:R-:W-:Y:S01]  /*0d10*/  IMAD.U32 R4, RZ, RZ, UR7 ;  /* 0x00000007ff047e24 */ /* 0x000fe2000f8e00ff */
[----:B------:R-:W-:Y:S02]  /*0d20*/  UMOV UR10, UR6 ;  /* 0x00000006000a7c82 */ /* 0x000fe40008000000 */
[----:B------:R-:W-:-:S05]  /*0d30*/  ISETP.GE.U32.AND P0, PT, R0, 0x4, PT ;  /* 0x000000040000780c */ /* 0x000fca0003f06070 */
[----:B------:R-:W0:Y:S01]  /*0d40*/  I2F.F64.U64 R26, UR10 ;  /* 0x0000000a001a7d12 */ /* 0x000e220008301800 */
[----:B------:R-:W-:-:S07]  /*0d50*/  ULOP3.LUT UR11, UR4, 0x3, URZ, 0xc0, !UPT ;  /* 0x00000003040b7892 */ /* 0x000fce000f8ec0ff */
[----:B------:R-:W-:Y:S05]  /*0d60*/  @!P0 BRA `(.L_x_10) ;  /* 0x0000000000dc8947 */ /* 0x000fea0003800000 */
[----:B------:R-:W-:Y:S02]  /*0d70*/  UIADD3 UR9, UPT, UPT, UR7, -0x2, URZ ;  /* 0xfffffffe07097890 */ /* 0x000fe4000fffe0ff */
[----:B------:R-:W-:Y:S02]  /*0d80*/  UIADD3 UR10, UPT, UPT, -UR7, 0x2, URZ ;  /* 0x00000002070a7890 */ /* 0x000fe4000fffe1ff */
[----:B------:R-:W-:Y:S02]  /*0d90*/  ULOP3.LUT UR5, UR4, 0x7ffffffc, URZ, 0xc0, !UPT ;  /* 0x7ffffffc04057892 */ /* 0x000fe4000f8ec0ff */
[----:B------:R-:W-:Y:S02]  /*0da0*/  IMAD.U32 R4, RZ, RZ, UR9 ;  /* 0x00000009ff047e24 */ /* 0x000fe4000f8e00ff */
[----:B------:R-:W-:Y:S01]  /*0db0*/  IMAD.U32 R5, RZ, RZ, UR10 ;  /* 0x0000000aff057e24 */ /* 0x000fe2000f8e00ff */
[----:B------:R-:W-:-:S12]  /*0dc0*/  UIADD3 UR5, UPT, UPT, -UR5, URZ, URZ ;  /* 0x000000ff05057290 */ /* 0x000fd8000fffe1ff */
.L_x_11:
[----:B------:R-:W-:Y:S01]  /*0dd0*/  VIADD R2, R4, 0x1 ;  /* 0x0000000104027836 */ /* 0x000fe20000000000 */
[----:B-1----:R-:W-:Y:S08]  /*0de0*/  I2F.F64.U64 R16, R16 ;  /* 0x0000001000107312 */ /* 0x002ff00000301800 */
[----:B------:R-:W1:Y:S02]  /*0df0*/  I2F.F64 R2, R2 ;  /* 0x0000000200027312 */ /* 0x000e640000201c00 */
[----:B-1----:R-:W-:Y:S01]  /*0e00*/  IMAD.MOV.U32 R0, RZ, RZ, R2 ;  /* 0x000000ffff007224 */ /* 0x002fe200078e0002 */
[----:B------:R-:W-:-:S07]  /*0e10*/  MOV R2, 0xe30 ;  /* 0x00000e3000027802 */ /* 0x000fce0000000f00 */
[----:B0-----:R-:W-:Y:S05]  /*0e20*/  CALL.REL.NOINC `($_Z11hello_worldPcPii$__internal_accurate_pow) ;  /* 0x0000001400487944 */ /* 0x001fea0003c00000 */
[----:B------:R-:W-:Y:S01]  /*0e30*/  ISETP.NE.AND P0, PT, R5, 0x1, PT ;  /* 0x000000010500780c */ /* 0x000fe20003f05270 */
[----:B------:R-:W0:Y:S01]  /*0e40*/  I2F.F64 R2, R4 ;  /* 0x0000000400027312 */ /* 0x000e220000201c00 */
[----:B------:R-:W-:Y:S02]  /*0e50*/  VIADD R14, R4, 0xfffffffe ;  /* 0xfffffffe040e7836 */ /* 0x000fe40000000000 */
[----:B------:R-:W-:Y:S02]  /*0e60*/  FSEL R6, R6, RZ, P0 ;  /* 0x000000ff06067208 */ /* 0x000fe40000000000 */
[----:B------:R-:W-:-:S06]  /*0e70*/  FSEL R7, R7, 1.875, P0 ;  /* 0x3ff0000007077808 */ /* 0x000fcc0000000000 */
[----:B------:R-:W-:Y:S01]  /*0e80*/  DFMA R6, R26, R6, R16 ;  /* 0x000000061a06722b */ /* 0x000fe20000000010 */
[----:B0-----:R-:W-:Y:S01]  /*0e90*/  IMAD.MOV.U32 R0, RZ, RZ, R2 ;  /* 0x000000ffff007224 */ /* 0x001fe200078e0002 */
[----:B------:R-:W-:-:S08]  /*0ea0*/  MOV R2, 0xee0 ;  /* 0x00000ee000027802 */ /* 0x000fd00000000f00 */
[----:B------:R-:W0:Y:S08]  /*0eb0*/  F2I.U64.F64.TRUNC R6, R6 ;  /* 0x0000000600067311 */ /* 0x000e30000030d800 */
[----:B0-----:R0:W1:Y:S02]  /*0ec0*/  I2F.F64.U64 R16, R6 ;  /* 0x0000000600107312 */ /* 0x0010640000301800 */
[----:B01----:R-:W-:Y:S05]  /*0ed0*/  CALL.REL.NOINC `($_Z11hello_worldPcPii$__internal_accurate_pow) ;  /* 0x00000014001c7944 */ /* 0x003fea0003c00000 */
[----:B------:R-:W-:Y:S01]  /*0ee0*/  ISETP.NE.AND P0, PT, R5, RZ, PT ;  /* 0x000000ff0500720c */ /* 0x000fe20003f05270 */
[----:B------:R-:W-:-:S03]  /*0ef0*/  VIADD R2, R4, 0xffffffff ;  /* 0xffffffff04027836 */ /* 0x000fc60000000000 */
[----:B------:R-:W-:Y:S02]  /*0f00*/  FSEL R6, R6, RZ, P0 ;  /* 0x000000ff06067208 */ /* 0x000fe40000000000 */
[----:B------:R-:W-:Y:S01]  /*0f10*/  FSEL R7, R7, 1.875, P0 ;  /* 0x3ff0000007077808 */ /* 0x000fe20000000000 */
[----:B------:R-:W0:Y:S05]  /*0f20*/  I2F.F64 R2, R2 ;  /* 0x0000000200027312 */ /* 0x000e2a0000201c00 */
[----:B------:R-:W-:-:S10]  /*0f30*/  DFMA R6, R26, R6, R16 ;  /* 0x000000061a06722b */ /* 0x000fd40000000010 */
[----:B------:R-:W1:Y:S01]  /*0f40*/  F2I.U64.F64.TRUNC R6, R6 ;  /* 0x0000000600067311 */ /* 0x000e62000030d800 */
[----:B0-----:R-:W-:Y:S01]  /*0f50*/  IMAD.MOV.U32 R0, RZ, RZ, R2 ;  /* 0x000000ffff007224 */ /* 0x001fe200078e0002 */
[----:B------:R-:W-:-:S06]  /*0f60*/  MOV R2, 0xf90 ;  /* 0x00000f9000027802 */ /* 0x000fcc0000000f00 */
[----:B-1----:R0:W1:Y:S02]  /*0f70*/  I2F.F64.U64 R16, R6 ;  /* 0x0000000600107312 */ /* 0x0020640000301800 */
[----:B01----:R-:W-:Y:S05]  /*0f80*/  CALL.REL.NOINC `($_Z11hello_worldPcPii$__internal_accurate_pow) ;  /* 0x0000001000f07944 */ /* 0x003fea0003c00000 */
[----:B------:R-:W-:Y:S01]  /*0f90*/  ISETP.NE.AND P0, PT, R5, -0x1, PT ;  /* 0xffffffff0500780c */ /* 0x000fe20003f05270 */
[----:B------:R-:W0:Y:S03]  /*0fa0*/  I2F.F64 R2, R14 ;  /* 0x0000000e00027312 */ /* 0x000e260000201c00 */
        /* <DEDUP_REMOVED lines=8> */
[----:B------:R-:W-:Y:S01]  /*1030*/  ISETP.NE.AND P0, PT, R4, 0x2, PT ;  /* 0x000000020400780c */ /* 0x000fe20003f05270 */
[----:B------:R-:W-:Y:S01]  /*1040*/  UIADD3 UR5, UPT, UPT, UR5, 0x4, URZ ;  /* 0x0000000405057890 */ /* 0x000fe2000fffe0ff */
[----:B------:R-:W-:Y:S02]  /*1050*/  VIADD R5, R5, 0x4 ;  /* 0x0000000405057836 */ /* 0x000fe40000000000 */
[----:B------:R-:W-:Y:S01]  /*1060*/  FSEL R2, R6, RZ, P0 ;  /* 0x000000ff06027208 */ /* 0x000fe20000000000 */
[----:B------:R-:W-:Y:S01]  /*1070*/  UISETP.NE.AND UP0, UPT, UR5, URZ, UPT ;  /* 0x000000ff0500728c */ /* 0x000fe2000bf05270 */
[----:B------:R-:W-:Y:S01]  /*1080*/  FSEL R3, R7, 1.875, P0 ;  /* 0x3ff0000007037808 */ /* 0x000fe20000000000 */
[----:B------:R-:W-:-:S05]  /*1090*/  VIADD R4, R4, 0xfffffffc ;  /* 0xfffffffc04047836 */ /* 0x000fca0000000000 */
[----:B------:R-:W-:-:S10]  /*10a0*/  DFMA R16, R26, R2, R16 ;  /* 0x000000021a10722b */ /* 0x000fd40000000010 */
[----:B------:R-:W1:Y:S01]  /*10b0*/  F2I.U64.F64.TRUNC R16, R16 ;  /* 0x0000001000107311 */ /* 0x000e62000030d800 */
[----:B------:R-:W-:Y:S05]  /*10c0*/  BRA.U UP0, `(.L_x_11) ;  /* 0xfffffffd00407547 */ /* 0x000fea000b83ffff */
[----:B------:R-:W-:-:S07]  /*10d0*/  VIADD R4, R4, 0x2 ;  /* 0x0000000204047836 */ /* 0x000fce0000000000 */
.L_x_10:
[----:B------:R-:W-:Y:S02]  /*10e0*/  UISETP.NE.AND UP0, UPT, UR11, URZ, UPT ;  /* 0x000000ff0b00728c */ /* 0x000fe4000bf05270 */
[----:B------:R-:W-:-:S07]  /*10f0*/  UIADD3 UR7, UPT, UPT, -UR4, UR7, URZ ;  /* 0x0000000704077290 */ /* 0x000fce000fffe1ff */
[----:B------:R-:W-:Y:S05]  /*1100*/  BRA.U !UP0, `(.L_x_9) ;  /* 0x0000000108947547 */ /* 0x000fea000b800000 */
[----:B------:R-:W-:Y:S01]  /*1110*/  VIADD R5, R4, 0xffffffff ;  /* 0xffffffff04057836 */ /* 0x000fe20000000000 */
[----:B-1----:R-:W-:Y:S08]  /*1120*/  I2F.F64.U64 R16, R16 ;  /* 0x0000001000107312 */ /* 0x002ff00000301800 */
[----:B------:R-:W1:Y:S02]  /*1130*/  I2F.F64 R2, R5 ;  /* 0x0000000500027312 */ /* 0x000e640000201c00 */
[----:B-1----:R-:W-:Y:S01]  /*1140*/  IMAD.MOV.U32 R0, RZ, RZ, R2 ;  /* 0x000000ffff007224 */ /* 0x002fe200078e0002 */
[----:B------:R-:W-:-:S07]  /*1150*/  MOV R2, 0x1170 ;  /* 0x0000117000027802 */ /* 0x000fce0000000f00 */
[----:B0-----:R-:W-:Y:S05]  /*1160*/  CALL.REL.NOINC `($_Z11hello_worldPcPii$__internal_accurate_pow) ;  /* 0x0000001000787944 */ /* 0x001fea0003c00000 */
[----:B------:R-:W-:Y:S01]  /*1170*/  ISETP.NE.AND P0, PT, R5, RZ, PT ;  /* 0x000000ff0500720c */ /* 0x000fe20003f05270 */
[----:B------:R-:W-:-:S03]  /*1180*/  UISETP.NE.AND UP0, UPT, UR11, 0x1, UPT ;  /* 0x000000010b00788c */ /* 0x000fc6000bf05270 */
[----:B------:R-:W-:Y:S02]  /*1190*/  FSEL R2, R6, RZ, P0 ;  /* 0x000000ff06027208 */ /* 0x000fe40000000000 */
[----:B------:R-:W-:-:S06]  /*11a0*/  FSEL R3, R7, 1.875, P0 ;  /* 0x3ff0000007037808 */ /* 0x000fcc0000000000 */
[----:B------:R-:W-:-:S10]  /*11b0*/  DFMA R16, R26, R2, R16 ;  /* 0x000000021a10722b */ /* 0x000fd40000000010 */
[----:B------:R-:W2:Y:S01]  /*11c0*/  F2I.U64.F64.TRUNC R16, R16 ;  /* 0x0000001000107311 */ /* 0x000ea2000030d800 */
[----:B------:R-:W-:Y:S05]  /*11d0*/  BRA.U !UP0, `(.L_x_9) ;  /* 0x0000000108607547 */ /* 0x000fea000b800000 */
[----:B------:R-:W-:Y:S01]  /*11e0*/  VIADD R5, R4, 0xfffffffe ;  /* 0xfffffffe04057836 */ /* 0x000fe20000000000 */
[----:B--2---:R-:W-:Y:S08]  /*11f0*/  I2F.F64.U64 R16, R16 ;  /* 0x0000001000107312 */ /* 0x004ff00000301800 */
[----:B------:R-:W0:Y:S02]  /*1200*/  I2F.F64 R2, R5 ;  /* 0x0000000500027312 */ /* 0x000e240000201c00 */
[----:B0-----:R-:W-:Y:S01]  /*1210*/  IMAD.MOV.U32 R0, RZ, RZ, R2 ;  /* 0x000000ffff007224 */ /* 0x001fe200078e0002 */
[----:B------:R-:W-:-:S07]  /*1220*/  MOV R2, 0x1240 ;  /* 0x0000124000027802 */ /* 0x000fce0000000f00 */
[----:B------:R-:W-:Y:S05]  /*1230*/  CALL.REL.NOINC `($_Z11hello_worldPcPii$__internal_accurate_pow) ;  /* 0x0000001000447944 */ /* 0x000fea0003c00000 */
[----:B------:R-:W-:Y:S01]  /*1240*/  ISETP.NE.AND P0, PT, R5, RZ, PT ;  /* 0x000000ff0500720c */ /* 0x000fe20003f05270 */
[----:B------:R-:W-:-:S03]  /*1250*/  UISETP.NE.AND UP0, UPT, UR11, 0x2, UPT ;  /* 0x000000020b00788c */ /* 0x000fc6000bf05270 */
[----:B------:R-:W-:Y:S02]  /*1260*/  FSEL R2, R6, RZ, P0 ;  /* 0x000000ff06027208 */ /* 0x000fe40000000000 */
[----:B------:R-:W-:-:S06]  /*1270*/  FSEL R3, R7, 1.875, P0 ;  /* 0x3ff0000007037808 */ /* 0x000fcc0000000000 */
[----:B------:R-:W-:-:S10]  /*1280*/  DFMA R16, R26, R2, R16 ;  /* 0x000000021a10722b */ /* 0x000fd40000000010 */
[----:B------:R-:W3:Y:S01]  /*1290*/  F2I.U64.F64.TRUNC R16, R16 ;  /* 0x0000001000107311 */ /* 0x000ee2000030d800 */
[----:B------:R-:W-:Y:S05]  /*12a0*/  BRA.U !UP0, `(.L_x_9) ;  /* 0x00000001082c7547 */ /* 0x000fea000b800000 */
[----:B------:R-:W-:Y:S01]  /*12b0*/  VIADD R4, R4, 0xfffffffd ;  /* 0xfffffffd04047836 */ /* 0x000fe20000000000 */
[----:B---3--:R-:W-:Y:S08]  /*12c0*/  I2F.F64.U64 R16, R16 ;  /* 0x0000001000107312 */ /* 0x008ff00000301800 */
[----:B------:R-:W0:Y:S02]  /*12d0*/  I2F.F64 R2, R4 ;  /* 0x0000000400027312 */ /* 0x000e240000201c00 */
[----:B0-----:R-:W-:Y:S01]  /*12e0*/  IMAD.MOV.U32 R0, RZ, RZ, R2 ;  /* 0x000000ffff007224 */ /* 0x001fe200078e0002 */
[----:B------:R-:W-:-:S07]  /*12f0*/  MOV R2, 0x1310 ;  /* 0x0000131000027802 */ /* 0x000fce0000000f00 */
[----:B------:R-:W-:Y:S05]  /*1300*/  CALL.REL.NOINC `($_Z11hello_worldPcPii$__internal_accurate_pow) ;  /* 0x0000001000107944 */ /* 0x000fea0003c00000 */
[----:B------:R-:W-:-:S04]  /*1310*/  ISETP.NE.AND P0, PT, R4, RZ, PT ;  /* 0x000000ff0400720c */ /* 0x000fc80003f05270 */
[----:B------:R-:W-:Y:S02]  /*1320*/  FSEL R2, R6, RZ, P0 ;  /* 0x000000ff06027208 */ /* 0x000fe40000000000 */
[----:B------:R-:W-:-:S06]  /*1330*/  FSEL R3, R7, 1.875, P0 ;  /* 0x3ff0000007037808 */ /* 0x000fcc0000000000 */
[----:B------:R-:W-:-:S10]  /*1340*/  DFMA R16, R26, R2, R16 ;  /* 0x000000021a10722b */ /* 0x000fd40000000010 */
[----:B------:R-:W4:Y:S02]  /*1350*/  F2I.U64.F64.TRUNC R16, R16 ;  /* 0x0000001000107311 */ /* 0x000f24000030d800 */
.L_x_9:
[----:B------:R-:W-:Y:S01]  /*1360*/  UISETP.GE.AND UP0, UPT, UR7, 0x1, UPT ;  /* 0x000000010700788c */ /* 0x000fe2000bf06270 */
[----:B------:R-:W-:-:S08]  /*1370*/  UMOV UR9, UR8 ;  /* 0x0000000800097c82 */ /* 0x000fd00008000000 */
[----:B------:R-:W-:Y:S05]  /*1380*/  BRA.U !UP0, `(.L_x_12) ;  /* 0x0000000908847547 */ /* 0x000fea000b800000 */
[----:B------:R-:W5:Y:S02]  /*1390*/  LDCU.64 UR12, c[0x0][0x380] ;  /* 0x00007000ff0c77ac */ /* 0x000f640008000a00 */
[----:B-----5:R-:W-:-:S04]  /*13a0*/  UIADD3 UR4, UP0, UPT, UR8, UR12, URZ ;  /* 0x0000000c08047290 */ /* 0x020fc8000ff1e0ff */
[----:B------:R-:W-:Y:S02]  /*13b0*/  ULEA.HI.X.SX32 UR5, UR8, UR13, 0x1, UP0 ;  /* 0x0000000d08057291 */ /* 0x000fe400080f0eff */
[----:B------:R-:W-:-:S04]  /*13c0*/  IMAD.U32 R2, RZ, RZ, UR4 ;  /* 0x00000004ff027e24 */ /* 0x000fc8000f8e00ff */
[----:B------:R-:W-:-:S05]  /*13d0*/  IMAD.U32 R3, RZ, RZ, UR5 ;  /* 0x00000005ff037e24 */ /* 0x000fca000f8e00ff */
[----:B------:R-:W5:Y:S01]  /*13e0*/  LDG.E.S8 R2, desc[UR14][R2.64] ;  /* 0x0000000e02027981 */ /* 0x000f62000c1e1300 */
[----:B------:R-:W-:Y:S01]  /*13f0*/  UMOV UR4, URZ ;  /* 0x000000ff00047c82 */ /* 0x000fe20008000000 */
[----:B------:R-:W-:Y:S01]  /*1400*/  UMOV UR5, UR8 ;  /* 0x0000000800057c82 */ /* 0x000fe20008000000 */
[----:B-----5:R-:W-:-:S15]  /*1410*/  R2UR UR6, R2 ;  /* 0x00000000020672ca */ /* 0x020fde00000e0000 */
.L_x_13:
[----:B------:R-:W-:-:S04]  /*1420*/  UIADD3 UR9, UP0, UPT, UR5, UR12, URZ ;  /* 0x0000000c05097290 */ /* 0x000fc8000ff1e0ff */
[----:B------:R-:W-:Y:S02]  /*1430*/  ULEA.HI.X.SX32 UR10, UR5, UR13, 0x1, UP0 ;  /* 0x0000000d050a7291 */ /* 0x000fe400080f0eff */
[----:B------:R-:W-:-:S04]  /*1440*/  IMAD.U32 R2, RZ, RZ, UR9 ;  /* 0x00000009ff027e24 */ /* 0x000fc8000f8e00ff */
[----:B------:R-:W-:-:S05]  /*1450*/  IMAD.U32 R3, RZ, RZ, UR10 ;  /* 0x0000000aff037e24 */ /* 0x000fca000f8e00ff */
[----:B------:R-:W5:Y:S01]  /*1460*/  LDG.E.U8 R2, desc[UR14][R2.64+0x1] ;  /* 0x0000010e02027981 */ /* 0x000f62000c1e1100 */
[----:B------:R-:W-:Y:S01]  /*1470*/  UMOV UR11, UR4 ;  /* 0x00000004000b7c82 */ /* 0x000fe20008000000 */
[----:B------:R-:W-:Y:S02]  /*1480*/  UIADD3 UR5, UPT, UPT, UR5, 0x1, URZ ;  /* 0x0000000105057890 */ /* 0x000fe4000fffe0ff */
[----:B------:R-:W-:Y:S01]  /*1490*/  UIADD3 UR4, UPT, UPT, UR4, 0x1, URZ ;  /* 0x0000000104047890 */ /* 0x000fe2000fffe0ff */
[----:B-----5:R-:W-:-:S13]  /*14a0*/  ISETP.NE.AND P0, PT, R2, 0x45, PT ;  /* 0x000000450200780c */ /* 0x020fda0003f05270 */
[----:B------:R-:W-:Y:S05]  /*14b0*/  @P0 BRA `(.L_x_13) ;  /* 0xfffffffc00d80947 */ /* 0x000fea000383ffff */
[----:B------:R-:W-:Y:S02]  /*14c0*/  UISETP.NE.AND UP0, UPT, UR11, URZ, UPT ;  /* 0x000000ff0b00728c */ /* 0x000fe4000bf05270 */
[----:B------:R-:W-:Y:S02]  /*14d0*/  UIADD3 UR6, UPT, UPT, UR6, -0x30, URZ ;  /* 0xffffffd006067890 */ /* 0x000fe4000fffe0ff */
[----:B------:R-:W-:Y:S01]  /*14e0*/  UIADD3 UR9, UPT, UPT, UR8, 0x2, UR11 ;  /* 0x0000000208097890 */ /* 0x000fe2000fffe00b */
[----:B------:R-:W-:-:S04]  /*14f0*/  UMOV UR4, URZ ;  /* 0x000000ff00047c82 */ /* 0x000fc80008000000 */
[----:B------:R-:W-:Y:S07]  /*1500*/  BRA.U !UP0, `(.L_x_12) ;  /* 0x0000000908247547 */ /* 0x000fee000b800000 */
[----:B------:R-:W-:Y:S02]  /*1510*/  UISETP.GE.U32.AND UP0, UPT, UR11, 0x4, UPT ;  /* 0x000000040b00788c */ /* 0x000fe4000bf06070 */
[----:B------:R-:W-:Y:S01]  /*1520*/  ULOP3.LUT UR18, UR11, 0x3, URZ, 0xc0, !UPT ;  /* 0x000000030b127892 */ /* 0x000fe2000f8ec0ff */
[----:B------:R-:W-:Y:S01]  /*1530*/  UMOV UR4, URZ ;  /* 0x000000ff00047c82 */ /* 0x000fe20008000000 */
[----:B------:R-:W-:-:S05]  /*1540*/  UMOV UR10, UR11 ;  /* 0x0000000b000a7c82 */ /* 0x000fca0008000000 */
[----:B------:R-:W-:Y:S05]  /*1550*/  BRA.U !UP0, `(.L_x_14) ;  /* 0x0000000508187547 */ /* 0x000fea000b800000 */
[----:B------:R-:W0:Y:S01]  /*1560*/  LDCU.64 UR12, c[0x0][0x380] ;  /* 0x00007000ff0c77ac */ /* 0x000e220008000a00 */
[----:B------:R-:W-:Y:S01]  /*1570*/  ULOP3.LUT UR19, UR11, 0x7ffffffc, URZ, 0xc0, !UPT ;  /* 0x7ffffffc0b137892 */ /* 0x000fe2000f8ec0ff */
[----:B------:R-:W-:Y:S01]  /*1580*/  UMOV UR4, URZ ;  /* 0x000000ff00047c82 */ /* 0x000fe20008000000 */
[----:B------:R-:W-:Y:S01]  /*1590*/  UMOV UR10, UR11 ;  /* 0x0000000b000a7c82 */ /* 0x000fe20008000000 */
[----:B------:R-:W-:-:S09]  /*15a0*/  UMOV UR5, URZ ;  /* 0x000000ff00057c82 */ /* 0x000fd20008000000 */
.L_x_15:
[----:B0-----:R-:W-:-:S04]  /*15b0*/  UIADD3 UR16, UP0, UPT, UR8, UR12, URZ ;  /* 0x0000000c08107290 */ /* 0x001fc8000ff1e0ff */
[----:B------:R-:W-:Y:S02]  /*15c0*/  ULEA.HI.X.SX32 UR17, UR8, UR13, 0x1, UP0 ;  /* 0x0000000d08117291 */ /* 0x000fe400080f0eff */
[----:B------:R-:W-:-:S04]  /*15d0*/  IMAD.U32 R4, RZ, RZ, UR16 ;  /* 0x00000010ff047e24 */ /* 0x000fc8000f8e00ff */
[----:B------:R-:W-:-:S05]  /*15e0*/  IMAD.U32 R5, RZ, RZ, UR17 ;  /* 0x00000011ff057e24 */ /* 0x000fca000f8e00ff */
[----:B------:R-:W5:Y:S01]  /*15f0*/  LDG.E.S8 R0, desc[UR14][R4.64+0x1] ;  /* 0x0000010e04007981 */ /* 0x000f62000c1e1300 */
[----:B------:R-:W-:Y:S01]  /*1600*/  UIADD3 UR20, UPT, UPT, UR10, -0x1, URZ ;  /* 0xffffffff0a147890 */ /* 0x000fe2000fffe0ff */
[----:B------:R-:W-:Y:S01]  /*1610*/  I2F.F64 R14, UR4 ;  /* 0x00000004000e7d12 */ /* 0x000fe20008201c00 */
[----:B------:R-:W-:-:S04]  /*1620*/  UIADD3 UR5, UPT, UPT, UR5, 0x4, URZ ;  /* 0x0000000405057890 */ /* 0x000fc8000fffe0ff */
[----:B------:R-:W-:-:S03]  /*1630*/  UISETP.NE.AND UP0, UPT, UR5, UR19, UPT ;  /* 0x000000130500728c */ /* 0x000fc6000bf05270 */
[----:B------:R-:W0:Y:S01]  /*1640*/  I2F.F64.U32 R2, UR20 ;  /* 0x0000001400027d12 */ /* 0x000e220008201800 */
[----:B-----5:R-:W-:Y:S02]  /*1650*/  VIADD R26, R0, 0xffffffd0 ;  /* 0xffffffd0001a7836 */ /* 0x020fe40000000000 */
[----:B0-----:R-:W-:Y:S01]  /*1660*/  IMAD.MOV.U32 R0, RZ, RZ, R2 ;  /* 0x000000ffff007224 */ /* 0x001fe200078e0002 */
[----:B------:R-:W-:-:S04]  /*1670*/  MOV R2, 0x16a0 ;  /* 0x000016a000027802 */ /* 0x000fc80000000f00 */
[----:B------:R-:W0:Y:S03]  /*1680*/  I2F.F64 R26, R26 ;  /* 0x0000001a001a7312 */ /* 0x000e260000201c00 */
[----:B01234-:R-:W-:Y:S05]  /*1690*/  CALL.REL.NOINC `($_Z11hello_worldPcPii$__internal_accurate_pow) ;  /* 0x0000000c002c7944 */ /* 0x01ffea0003c00000 */
        /* <DEDUP_REMOVED lines=50> */
.L_x_14:
[----:B------:R-:W-:-:S09]  /*19c0*/  UISETP.NE.AND UP0, UPT, UR18, URZ, UPT ;  /* 0x000000ff1200728c */ /* 0x000fd2000bf05270 */
[----:B------:R-:W-:Y:S05]  /*19d0*/  BRA.U !UP0, `(.L_x_12) ;  /* 0x0000000108f07547 */ /* 0x000fea000b800000 */
[----:B------:R-:W-:-:S09]  /*19e0*/  UISETP.NE.AND UP0, UPT, UR18, 0x1, UPT ;  /* 0x000000011200788c */ /* 0x000fd2000bf05270 */
[----:B------:R-:W-:Y:S05]  /*19f0*/  BRA.U !UP0, `(.L_x_16) ;  /* 0x00000001088c7547 */ /* 0x000fea000b800000 */
[----:B------:R-:W5:Y:S02]  /*1a00*/  LDCU.64 UR12, c[0x0][0x380] ;  /* 0x00007000ff0c77ac */ /* 0x000f640008000a00 */
[----:B-----5:R-:W-:-:S04]  /*1a10*/  UIADD3 UR12, UP0, UPT, UR8, UR12, URZ ;  /* 0x0000000c080c7290 */ /* 0x020fc8000ff1e0ff */
[----:B------:R-:W-:Y:S02]  /*1a20*/  ULEA.HI.X.SX32 UR13, UR8, UR13, 0x1, UP0 ;  /* 0x0000000d080d7291 */ /* 0x000fe400080f0eff */
[----:B------:R-:W-:-:S04]  /*1a30*/  IMAD.U32 R4, RZ, RZ, UR12 ;  /* 0x0000000cff047e24 */ /* 0x000fc8000f8e00ff */
[----:B------:R-:W-:-:S05]  /*1a40*/  IMAD.U32 R5, RZ, RZ, UR13 ;  /* 0x0000000dff057e24 */ /* 0x000fca000f8e00ff */
[----:B------:R-:W0:Y:S01]  /*1a50*/  LDG.E.S8 R0, desc[UR14][R4.64+0x1] ;  /* 0x0000010e04007981 */ /* 0x000e22000c1e1300 */
[----:B------:R-:W-:Y:S01]  /*1a60*/  UIADD3 UR5, UPT, UPT, UR10, -0x1, URZ ;  /* 0xffffffff0a057890 */ /* 0x000fe2000fffe0ff */
[----:B------:R-:W-:Y:S08]  /*1a70*/  I2F.F64 R14, UR4 ;  /* 0x00000004000e7d12 */ /* 0x000ff00008201c00 */
[----:B------:R-:W5:Y:S01]  /*1a80*/  I2F.F64.U32 R2, UR5 ;  /* 0x0000000500027d12 */ /* 0x000f620008201800 */
[----:B0-----:R-:W-:-:S02]  /*1a90*/  VIADD R26, R0, 0xffffffd0 ;  /* 0xffffffd0001a7836 */ /* 0x001fc40000000000 */
[----:B-----5:R-:W-:Y:S01]  /*1aa0*/  IMAD.MOV.U32 R0, RZ, RZ, R2 ;  /* 0x000000ffff007224 */ /* 0x020fe200078e0002 */
[----:B------:R-:W-:-:S04]  /*1ab0*/  MOV R2, 0x1ae0 ;  /* 0x00001ae000027802 */ /* 0x000fc80000000f00 */
[----:B------:R-:W0:Y:S03]  /*1ac0*/  I2F.F64 R26, R26 ;  /* 0x0000001a001a7312 */ /* 0x000e260000201c00 */
[----:B01234-:R-:W-:Y:S05]  /*1ad0*/  CALL.REL.NOINC `($_Z11hello_worldPcPii$__internal_accurate_pow) ;  /* 0x00000008001c7944 */ /* 0x01ffea0003c00000 */
        /* <DEDUP_REMOVED lines=21> */
.L_x_16:
[----:B------:R-:W-:-:S04]  /*1c30*/  ULOP3.LUT UR5, UR11, 0x1, URZ, 0xc0, !UPT ;  /* 0x000000010b057892 */ /* 0x000fc8000f8ec0ff */
[----:B------:R-:W-:-:S09]  /*1c40*/  UISETP.NE.U32.AND UP0, UPT, UR5, 0x1, UPT ;  /* 0x000000010500788c */ /* 0x000fd2000bf05070 */
[----:B------:R-:W-:Y:S05]  /*1c50*/  BRA.U UP0, `(.L_x_12) ;  /* 0x0000000100507547 */ /* 0x000fea000b800000 */
[----:B------:R-:W5:Y:S02]  /*1c60*/  LDCU.64 UR12, c[0x0][0x380] ;  /* 0x00007000ff0c77ac */ /* 0x000f640008000a00 */
[----:B-----5:R-:W-:-:S04]  /*1c70*/  UIADD3 UR5, UP0, UPT, UR8, UR12, URZ ;  /* 0x0000000c08057290 */ /* 0x020fc8000ff1e0ff */
[----:B------:R-:W-:Y:S02]  /*1c80*/  ULEA.HI.X.SX32 UR8, UR8, UR13, 0x1, UP0 ;  /* 0x0000000d08087291 */ /* 0x000fe400080f0eff */
[----:B------:R-:W-:-:S04]  /*1c90*/  IMAD.U32 R6, RZ, RZ, UR5 ;  /* 0x00000005ff067e24 */ /* 0x000fc8000f8e00ff */
[----:B------:R-:W-:-:S05]  /*1ca0*/  IMAD.U32 R7, RZ, RZ, UR8 ;  /* 0x00000008ff077e24 */ /* 0x000fca000f8e00ff */
[----:B------:R-:W5:Y:S01]  /*1cb0*/  LDG.E.S8 R6, desc[UR14][R6.64+0x1] ;  /* 0x0000010e06067981 */ /* 0x000f62000c1e1300 */
[----:B------:R-:W-:Y:S01]  /*1cc0*/  UIADD3 UR10, UPT, UPT, UR10, -0x1, URZ ;  /* 0xffffffff0a0a7890 */ /* 0x000fe2000fffe0ff */
[----:B------:R-:W-:Y:S08]  /*1cd0*/  I2F.F64 R4, UR4 ;  /* 0x0000000400047d12 */ /* 0x000ff00008201c00 */
[----:B------:R-:W0:Y:S02]  /*1ce0*/  I2F.F64.U32 R2, UR10 ;  /* 0x0000000a00027d12 */ /* 0x000e240008201800 */
[----:B0-----:R-:W-:Y:S01]  /*1cf0*/  IMAD.MOV.U32 R0, RZ, RZ, R2 ;  /* 0x000000ffff007224 */ /* 0x001fe200078e0002 */
[----:B------:R-:W-:Y:S01]  /*1d00*/  MOV R2, 0x1d40 ;  /* 0x00001d4000027802 */ /* 0x000fe20000000f00 */
[----:B-----5:R-:W-:-:S06]  /*1d10*/  VIADD R14, R6, 0xffffffd0 ;  /* 0xffffffd0060e7836 */ /* 0x020fcc0000000000 */
[----:B------:R-:W0:Y:S02]  /*1d20*/  I2F.F64 R14, R14 ;  /* 0x0000000e000e7312 */ /* 0x000e240000201c00 */
[----:B01234-:R-:W-:Y:S05]  /*1d30*/  CALL.REL.NOINC `($_Z11hello_worldPcPii$__internal_accurate_pow) ;  /* 0x0000000400847944 */ /* 0x01ffea0003c00000 */
[----:B------:R-:W-:-:S04]  /*1d40*/  ISETP.NE.AND P0, PT, RZ, UR10, PT ;  /* 0x0000000aff007c0c */ /* 0x000fc8000bf05270 */
[----:B------:R-:W-:Y:S02]  /*1d50*/  FSEL R2, R6, RZ, P0 ;  /* 0x000000ff06027208 */ /* 0x000fe40000000000 */
[----:B------:R-:W-:-:S06]  /*1d60*/  FSEL R3, R7, 1.875, P0 ;  /* 0x3ff0000007037808 */ /* 0x000fcc0000000000 */
[----:B------:R-:W-:-:S10]  /*1d70*/  DFMA R4, R14, R2, R4 ;  /* 0x000000020e04722b */ /* 0x000fd40000000004 */
[----:B------:R-:W0:Y:S02]  /*1d80*/  F2I.F64.TRUNC R4, R4 ;  /* 0x0000000400047311 */ /* 0x000e24000030d100 */
[----:B0-----:R-:W-:-:S15]  /*1d90*/  R2UR UR4, R4 ;  /* 0x00000000040472ca */ /* 0x001fde00000e0000 */
.L_x_12:
[----:B------:R-:W-:-:S09]  /*1da0*/  UISETP.GT.AND UP0, UPT, UR7, URZ, UPT ;  /* 0x000000ff0700728c */ /* 0x000fd2000bf04270 */
[----:B------:R-:W-:Y:S05]  /*1db0*/  BRA.U UP0, `(.L_x_17) ;  /* 0xffffffed00bc7547 */ /* 0x000fea000b83ffff */
[----:B------:R-:W-:Y:S05]  /*1dc0*/  BRA `(.L_x_8) ;  /* 0x0000000400187947 */ /* 0x000fea0003800000 */
.L_x_5:
[----:B------:R-:W-:Y:S01]  /*1dd0*/  UISETP.GE.AND UP0, UPT, UR7, 0x1, UPT ;  /* 0x000000010700788c */ /* 0x000fe2000bf06270 */
[----:B------:R-:W-:-:S08]  /*1de0*/  CS2R R16, SRZ ;  /* 0x0000000000107805 */ /* 0x000fd0000001ff00 */
[----:B------:R-:W-:Y:S05]  /*1df0*/  BRA.U !UP0, `(.L_x_8) ;  /* 0x00000005080c7547 */ /* 0x000fea000b800000 */
[----:B------:R-:W-:Y:S01]  /*1e00*/  UISETP.GE.U32.AND UP0, UPT, UR7, 0x4, UPT ;  /* 0x000000040700788c */ /* 0x000fe2000bf06070 */
[----:B------:R-:W-:Y:S01]  /*1e10*/  CS2R R16, SRZ ;  /* 0x0000000000107805 */ /* 0x000fe2000001ff00 */
[----:B------:R-:W-:Y:S02]  /*1e20*/  USHF.R.S32.HI UR5, URZ, 0x1f, UR6 ;  /* 0x0000001fff057899 */ /* 0x000fe40008011406 */
[----:B------:R-:W-:Y:S01]  /*1e30*/  UMOV UR4, UR6 ;  /* 0x0000000600047c82 */ /* 0x000fe20008000000 */
[----:B------:R-:W-:-:S06]  /*1e40*/  ULOP3.LUT UR6, UR7, 0x3, URZ, 0xc0, !UPT ;  /* 0x0000000307067892 */ /* 0x000fcc000f8ec0ff */
[----:B------:R-:W0:Y:S01]  /*1e50*/  I2F.F64.U64 R4, UR4 ;  /* 0x0000000400047d12 */ /* 0x000e220008301800 */
[----:B------:R-:W-:Y:S01]  /*1e60*/  UMOV UR4, URZ ;  /* 0x000000ff00047c82 */ /* 0x000fe20008000000 */
[----:B------:R-:W-:Y:S05]  /*1e70*/  BRA.U !UP0, `(.L_x_18) ;  /* 0x0000000108a87547 */ /* 0x000fea000b800000 */
[----:B------:R-:W-:Y:S02]  /*1e80*/  CS2R R16, SRZ ;  /* 0x0000000000107805 */ /* 0x000fe4000001ff00 */
[----:B------:R-:W-:Y:S01]  /*1e90*/  CS2R R14, SRZ ;  /* 0x00000000000e7805 */ /* 0x000fe2000001ff00 */
[----:B------:R-:W-:Y:S01]  /*1ea0*/  ULOP3.LUT UR4, UR7, 0x7ffffffc, URZ, 0xc0, !UPT ;  /* 0x7ffffffc07047892 */ /* 0x000fe2000f8ec0ff */
[----:B------:R-:W-:-:S11]  /*1eb0*/  UMOV UR5, URZ ;  /* 0x000000ff00057c82 */ /* 0x000fd60008000000 */
.L_x_19:
[----:B-1----:R-:W1:Y:S01]  /*1ec0*/  I2F.F64.U64 R16, R16 ;  /* 0x0000001000107312 */ /* 0x002e620000301800 */
[----:B------:R-:W-:Y:S01]  /*1ed0*/  IMAD.MOV.U32 R0, RZ, RZ, R14 ;  /* 0x000000ffff007224 */ /* 0x000fe200078e000e */
[----:B------:R-:W-:Y:S01]  /*1ee0*/  MOV R2, 0x1f10 ;  /* 0x00001f1000027802 */ /* 0x000fe20000000f00 */
[----:B------:R-:W-:-:S07]  /*1ef0*/  IMAD.MOV.U32 R3, RZ, RZ, R15 ;  /* 0x000000ffff037224 */ /* 0x000fce00078e000f */
[----:B01----:R-:W-:Y:S05]  /*1f00*/  CALL.REL.NOINC `($_Z11hello_worldPcPii$__internal_accurate_pow) ;  /* 0x0000000400107944 */ /* 0x003fea0003c00000 */
[----:B------:R-:W-:Y:S01]  /*1f10*/  ISETP.NE.AND P0, PT, RZ, UR5, PT ;  /* 0x00000005ff007c0c */ /* 0x000fe2000bf05270 */
[----:B------:R-:W-:-:S03]  /*1f20*/  UIADD3 UR7, UPT, UPT, UR5, 0x1, URZ ;  /* 0x0000000105077890 */ /* 0x000fc6000fffe0ff */
[----:B------:R-:W-:Y:S02]  /*1f30*/  FSEL R6, R6, RZ, P0 ;  /* 0x000000ff06067208 */ /* 0x000fe40000000000 */
[----:B------:R-:W-:-:S04]  /*1f40*/  FSEL R7, R7, 1.875, P0 ;  /* 0x3ff0000007077808 */ /* 0x000fc80000000000 */
[----:B------:R-:W0:Y:S02]  /*1f50*/  I2F.F64.U32 R2, UR7 ;  /* 0x0000000700027d12 */ /* 0x000e240008201800 */
[----:B------:R-:W-:-:S10]  /*1f60*/  DFMA R6, R4, R6, R16 ;  /* 0x000000060406722b */ /* 0x000fd40000000010 */
[----:B------:R-:W1:Y:S01]  /*1f70*/  F2I.U64.F64.TRUNC R6, R6 ;  /* 0x0000000600067311 */ /* 0x000e62000030d800 */
[----:B0-----:R-:W-:Y:S01]  /*1f80*/  IMAD.MOV.U32 R0, RZ, RZ, R2 ;  /* 0x000000ffff007224 */ /* 0x001fe200078e0002 */
[----:B------:R-:W-:-:S06]  /*1f90*/  MOV R2, 0x1fc0 ;  /* 0x00001fc000027802 */ /* 0x000fcc0000000f00 */
[----:B-1----:R0:W1:Y:S02]  /*1fa0*/  I2F.F64.U64 R16, R6 ;  /* 0x0000000600107312 */ /* 0x0020640000301800 */
[----:B01----:R-:W-:Y:S05]  /*1fb0*/  CALL.REL.NOINC `($_Z11hello_worldPcPii$__internal_accurate_pow) ;  /* 0x0000000000e47944 */ /* 0x003fea0003c00000 */
[----:B------:R-:W-:Y:S01]  /*1fc0*/  DFMA R6, R4, R6, R16 ;  /* 0x000000060406722b */ /* 0x000fe20000000010 */
[----:B------:R-:W-:-:S09]  /*1fd0*/  UIADD3 UR7, UPT, UPT, UR5, 0x2, URZ ;  /* 0x0000000205077890 */ /* 0x000fd2000fffe0ff */
[----:B------:R-:W0:Y:S08]  /*1fe0*/  F2I.U64.F64.TRUNC R6, R6 ;  /* 0x0000000600067311 */ /* 0x000e30000030d800 */
[----:B------:R-:W1:Y:S08]  /*1ff0*/  I2F.F64.U32 R2, UR7 ;  /* 0x0000000700027d12 */ /* 0x000e700008201800 */
[----:B0-----:R0:W2:Y:S01]  /*2000*/  I2F.F64.U64 R16, R6 ;  /* 0x0000000600107312 */ /* 0x0010a20000301800 */
[----:B-1----:R-:W-:Y:S01]  /*2010*/  IMAD.MOV.U32 R0, RZ, RZ, R2 ;  /* 0x000000ffff007224 */ /* 0x002fe200078e0002 */
[----:B------:R-:W-:-:S07]  /*2020*/  MOV R2, 0x2040 ;  /* 0x0000204000027802 */ /* 0x000fce0000000f00 */
[----:B0-2---:R-:W-:Y:S05]  /*2030*/  CALL.REL.NOINC `($_Z11hello_worldPcPii$__internal_accurate_pow) ;  /* 0x0000000000c47944 */ /* 0x005fea0003c00000 */
        /* <DEDUP_REMOVED lines=9> */
[----:B------:R-:W-:Y:S01]  /*20d0*/  UIADD3 UR5, UPT, UPT, UR5, 0x4, URZ ;  /* 0x0000000405057890 */ /* 0x000fe2000fffe0ff */
[----:B------:R-:W-:-:S03]  /*20e0*/  DADD R14, R14, 4 ;  /* 0x401000000e0e7429 */ /* 0x000fc60000000000 */
[----:B------:R-:W-:-:S05]  /*20f0*/  UISETP.NE.AND UP0, UPT, UR5, UR4, UPT ;  /* 0x000000040500728c */ /* 0x000fca000bf05270 */
[----:B------:R-:W1:Y:S04]  /*2100*/  F2I.U64.F64.TRUNC R16, R16 ;  /* 0x0000001000107311 */ /* 0x000e68000030d800 */
[----:B------:R-:W-:Y:S05]  /*2110*/  BRA.U UP0, `(.L_x_19) ;  /* 0xfffffffd00687547 */ /* 0x000fea000b83ffff */
.L_x_18:
[----:B------:R-:W-:-:S09]  /*2120*/  UISETP.NE.AND UP0, UPT, UR6, URZ, UPT ;  /* 0x000000ff0600728c */ /* 0x000fd2000bf05270 */
[----:B------:R-:W-:Y:S05]  /*2130*/  BRA.U !UP0, `(.L_x_8) ;  /* 0x00000001083c7547 */ /* 0x000fea000b800000 */
[----:B------:R-:W-:-:S12]  /*2140*/  UIADD3 UR5, UPT, UPT, -UR6, URZ, URZ ;  /* 0x000000ff06057290 */ /* 0x000fd8000fffe1ff */
.L_x_20:
[----:B--2---:R-:W2:Y:S08]  /*2150*/  I2F.F64.U32 R2, UR4 ;  /* 0x0000000400027d12 */ /* 0x004eb00008201800 */
[----:B-1----:R-:W1:Y:S01]  /*2160*/  I2F.F64.U64 R16, R16 ;  /* 0x0000001000107312 */ /* 0x002e620000301800 */
[----:B--2---:R-:W-:Y:S01]  /*2170*/  IMAD.MOV.U32 R0, RZ, RZ, R2 ;  /* 0x000000ffff007224 */ /* 0x004fe200078e0002 */
[----:B------:R-:W-:-:S07]  /*2180*/  MOV R2, 0x21a0 ;  /* 0x000021a000027802 */ /* 0x000fce0000000f00 */
[----:B01----:R-:W-:Y:S05]  /*2190*/  CALL.REL.NOINC `($_Z11hello_worldPcPii$__internal_accurate_pow) ;  /* 0x00000000006c7944 */ /* 0x003fea0003c00000 */
[----:B------:R-:W-:Y:S01]  /*21a0*/  ISETP.NE.AND P0, PT, RZ, UR4, PT ;  /* 0x00000004ff007c0c */ /* 0x000fe2000bf05270 */
[----:B------:R-:W-:Y:S02]  /*21b0*/  UIADD3 UR5, UPT, UPT, UR5, 0x1, URZ ;  /* 0x0000000105057890 */ /* 0x000fe4000fffe0ff */
[----:B------:R-:W-:Y:S01]  /*21c0*/  UIADD3 UR4, UPT, UPT, UR4, 0x1, URZ ;  /* 0x0000000104047890 */ /* 0x000fe2000fffe0ff */
[----:B------:R-:W-:Y:S01]  /*21d0*/  FSEL R2, R6, RZ, P0 ;  /* 0x000000ff06027208 */ /* 0x000fe20000000000 */
[----:B------:R-:W-:Y:S01]  /*21e0*/  UISETP.NE.AND UP0, UPT, UR5, URZ, UPT ;  /* 0x000000ff0500728c */ /* 0x000fe2000bf05270 */
[----:B------:R-:W-:-:S06]  /*21f0*/  FSEL R3, R7, 1.875, P0 ;  /* 0x3ff0000007037808 */ /* 0x000fcc0000000000 */
[----:B------:R-:W-:-:S10]  /*2200*/  DFMA R16, R4, R2, R16 ;  /* 0x000000020410722b */ /* 0x000fd40000000010 */
[----:B------:R-:W2:Y:S01]  /*2210*/  F2I.U64.F64.TRUNC R16, R16 ;  /* 0x0000001000107311 */ /* 0x000ea2000030d800 */
[----:B------:R-:W-:Y:S05]  /*2220*/  BRA.U UP0, `(.L_x_20) ;  /* 0xfffffffd00c87547 */ /* 0x000fea000b83ffff */
.L_x_8:
[----:B------:R-:W-:Y:S01]  /*2230*/  MOV R2, 0x0 ;  /* 0x0000000000027802 */ /* 0x000fe20000000f00 */
[----:B------:R-:W0:Y:S01]  /*2240*/  LDCU.64 UR4, c[0x4][0x10] ;  /* 0x01000200ff0477ac */ /* 0x000e220008000a00 */
[----:B------:R-:W-:Y:S02]  /*2250*/  CS2R R6, SRZ ;  /* 0x0000000000067805 */ /* 0x000fe4000001ff00 */
[----:B------:R0:W1:Y:S02]  /*2260*/  LDC.64 R8, c[0x4][R2] ;  /* 0x0100000002087b82 */ /* 0x0000640000000a00 */
[----:B0-----:R-:W-:Y:S02]  /*2270*/  IMAD.U32 R4, RZ, RZ, UR4 ;  /* 0x00000004ff047e24 */ /* 0x001fe4000f8e00ff */
[----:B------:R-:W-:-:S07]  /*2280*/  IMAD.U32 R5, RZ, RZ, UR5 ;  /* 0x00000005ff057e24 */ /* 0x000fce000f8e00ff */
[----:B------:R-:W-:-:S07]  /*2290*/  LEPC R20, `(.L_x_21) ;  /* 0x000000001014794e */ /* 0x000fce0000000000 */
[----:B-1234-:R-:W-:Y:S05]  /*22a0*/  CALL.ABS.NOINC R8 ;  /* 0x0000000008007343 */ /* 0x01efea0003c00000 */
.L_x_21:
[----:B------:R0:W-:Y:S01]  /*22b0*/  STL [R1], R16 ;  /* 0x0000001001007387 */ /* 0x0001e20000100800 */
[----:B------:R-:W1:Y:S01]  /*22c0*/  LDC.64 R2, c[0x4][R2] ;  /* 0x0100000002027b82 */ /* 0x000e620000000a00 */
[----:B------:R-:W2:Y:S01]  /*22d0*/  LDCU.64 UR4, c[0x4][0x18] ;  /* 0x01000300ff0477ac */ /* 0x000ea20008000a00 */
[----:B------:R-:W-:Y:S02]  /*22e0*/  IMAD.U32 R6, RZ, RZ, UR36 ;  /* 0x00000024ff067e24 */ /* 0x000fe4000f8e00ff */
[----:B------:R-:W-:Y:S02]  /*22f0*/  IMAD.U32 R7, RZ, RZ, UR37 ;  /* 0x00000025ff077e24 */ /* 0x000fe4000f8e00ff */
[----:B--2---:R-:W-:Y:S02]  /*2300*/  IMAD.U32 R4, RZ, RZ, UR4 ;  /* 0x00000004ff047e24 */ /* 0x004fe4000f8e00ff */
[----:B0-----:R-:W-:-:S07]  /*2310*/  IMAD.U32 R5, RZ, RZ, UR5 ;  /* 0x00000005ff057e24 */ /* 0x001fce000f8e00ff */
[----:B------:R-:W-:-:S07]  /*2320*/  LEPC R20, `(.L_x_22) ;  /* 0x000000001014794e */ /* 0x000fce0000000000 */
[----:B-1----:R-:W-:Y:S05]  /*2330*/  CALL.ABS.NOINC R2 ;  /* 0x0000000002007343 */ /* 0x002fea0003c00000 */
.L_x_22:
[----:B------:R-:W-:Y:S05]  /*2340*/  EXIT ;  /* 0x000000000000794d */ /* 0x000fea0003800000 */
        .type           $_Z11hello_worldPcPii$__internal_accurate_pow,@function
        .size           $_Z11hello_worldPcPii$__internal_accurate_pow,(.L_x_146 - $_Z11hello_worldPcPii$__internal_accurate_pow)
$_Z11hello_worldPcPii$__internal_accurate_pow:
[----:B------:R-:W0:Y:S01]  /*2350*/  MUFU.RCP64H R9, 2.25 ;  /* 0x4002000000097908 */ /* 0x000e220000001800 */
[----:B------:R-:W-:Y:S01]  /*2360*/  IMAD.MOV.U32 R6, RZ, RZ, 0x0 ;  /* 0x00000000ff067424 */ /* 0x000fe200078e00ff */
[----:B------:R-:W-:Y:S01]  /*2370*/  UMOV UR16, 0x7d2cafe2 ;  /* 0x7d2cafe200107882 */ /* 0x000fe20000000000 */
[----:B------:R-:W-:Y:S01]  /*2380*/  IMAD.MOV.U32 R7, RZ, RZ, 0x40020000 ;  /* 0x40020000ff077424 */ /* 0x000fe200078e00ff */
[----:B------:R-:W-:Y:S01]  /*2390*/  UMOV UR17, 0x3eb0f5ff ;  /* 0x3eb0f5ff00117882 */ /* 0x000fe20000000000 */
[----:B------:R-:W-:Y:S02]  /*23a0*/  IMAD.MOV.U32 R8, RZ, RZ, RZ ;  /* 0x000000ffff087224 */ /* 0x000fe400078e00ff */
[----:B------:R-:W-:Y:S02]  /*23b0*/  IMAD.MOV.U32 R10, RZ, RZ, 0x41ad3b5a ;  /* 0x41ad3b5aff0a7424 */ /* 0x000fe400078e00ff */
[----:B------:R-:W-:Y:S02]  /*23c0*/  IMAD.MOV.U32 R11, RZ, RZ, 0x3ed0f5d2 ;  /* 0x3ed0f5d2ff0b7424 */ /* 0x000fe400078e00ff */
[----:B0-----:R-:W-:-:S08]  /*23d0*/  DFMA R6, R8, -R6, 1 ;  /* 0x3ff000000806742b */ /* 0x001fd00000000806 */
[----:B------:R-:W-:-:S08]  /*23e0*/  DFMA R6, R6, R6, R6 ;  /* 0x000000060606722b */ /* 0x000fd00000000006 */
[----:B------:R-:W-:-:S08]  /*23f0*/  DFMA R8, R8, R6, R8 ;  /* 0x000000060808722b */ /* 0x000fd00000000008 */
[----:B------:R-:W-:-:S08]  /*2400*/  DMUL R6, R8, 0.25 ;  /* 0x3fd0000008067828 */ /* 0x000fd00000000000 */
[----:B------:R-:W-:-:S08]  /*2410*/  DFMA R6, R8, 0.25, R6 ;  /* 0x3fd000000806782b */ /* 0x000fd00000000006 */
[C---:B------:R-:W-:Y:S02]  /*2420*/  DMUL R20, R6.reuse, R6 ;  /* 0x0000000606147228 */ /* 0x040fe40000000000 */
[----:B------:R-:W-:-:S06]  /*2430*/  DADD R18, -R6, 0.25 ;  /* 0x3fd0000006127429 */ /* 0x000fcc0000000100 */
[----:B------:R-:W-:Y:S01]  /*2440*/  DFMA R10, R20, UR16, R10 ;  /* 0x00000010140a7c2b */ /* 0x000fe2000800000a */
[----:B------:R-:W-:Y:S01]  /*2450*/  UMOV UR16, 0x75488a3f ;  /* 0x75488a3f00107882 */ /* 0x000fe20000000000 */
[----:B------:R-:W-:Y:S01]  /*2460*/  UMOV UR17, 0x3ef3b20a ;  /* 0x3ef3b20a00117882 */ /* 0x000fe20000000000 */
[----:B------:R-:W-:-:S05]  /*2470*/  DADD R18, R18, R18 ;  /* 0x0000000012127229 */ /* 0x000fca0000000012 */
[----:B------:R-:W-:Y:S01]  /*2480*/  DFMA R12, R20, R10, UR16 ;  /* 0x00000010140c7e2b */ /* 0x000fe2000800000a */
[----:B------:R-:W-:Y:S01]  /*2490*/  UMOV UR16, 0xe4faecd5 ;  /* 0xe4faecd500107882 */ /* 0x000fe20000000000 */
[----:B------:R-:W-:Y:S01]  /*24a0*/  UMOV UR17, 0x3f1745cd ;  /* 0x3f1745cd00117882 */ /* 0x000fe20000000000 */
[----:B------:R-:W-:-:S05]  /*24b0*/  DFMA R18, -R6, 0.25, R18 ;  /* 0x3fd000000612782b */ /* 0x000fca0000000112 */
[----:B------:R-:W-:Y:S01]  /*24c0*/  DFMA R12, R20, R12, UR16 ;  /* 0x00000010140c7e2b */ /* 0x000fe2000800000c */
[----:B------:R-:W-:Y:S01]  /*24d0*/  UMOV UR16, 0x258a578b ;  /* 0x258a578b00107882 */ /* 0x000fe20000000000 */
[----:B------:R-:W-:Y:S01]  /*24e0*/  UMOV UR17, 0x3f3c71c7 ;  /* 0x3f3c71c700117882 */ /* 0x000fe20000000000 */
[----:B------:R-:W-:Y:S02]  /*24f0*/  DMUL R8, R8, R18 ;  /* 0x0000001208087228 */ /* 0x000fe40000000000 */
[----:B------:R-:W-:-:S03]  /*2500*/  DMUL R18, R6, R6 ;  /* 0x0000000606127228 */ /* 0x000fc60000000000 */
[----:B------:R-:W-:Y:S01]  /*2510*/  DFMA R12, R20, R12, UR16 ;  /* 0x00000010140c7e2b */ /* 0x000fe2000800000c */
[----:B------:R-:W-:Y:S01]  /*2520*/  UMOV UR16, 0x9242b910 ;  /* 0x9242b91000107882 */ /* 0x000fe20000000000 */
[----:B------:R-:W-:-:S06]  /*2530*/  UMOV UR17, 0x3f624924 ;  /* 0x3f62492400117882 */ /* 0x000fcc0000000000 */
[----:B------:R-:W-:Y:S01]  /*2540*/  DFMA R12, R20, R12, UR16 ;  /* 0x00000010140c7e2b */ /* 0x000fe2000800000c */
[----:B------:R-:W-:Y:S01]  /*2550*/  UMOV UR16, 0x99999dfb ;  /* 0x99999dfb00107882 */ /* 0x000fe20000000000 */
[----:B------:R-:W-:-:S06]  /*2560*/  UMOV UR17, 0x3f899999 ;  /* 0x3f89999900117882 */ /* 0x000fcc0000000000 */
[----:B------:R-:W-:Y:S01]  /*2570*/  DFMA R12, R20, R12, UR16 ;  /* 0x00000010140c7e2b */ /* 0x000fe2000800000c */
[----:B------:R-:W-:Y:S01]  /*2580*/  UMOV UR16, 0x55555555 ;  /* 0x5555555500107882 */ /* 0x000fe20000000000 */
[----:B------:R-:W-:-:S06]  /*2590*/  UMOV UR17, 0x3fb55555 ;  /* 0x3fb5555500117882 */ /* 0x000fcc0000000000 */
[----:B------:R-:W-:-:S08]  /*25a0*/  DFMA R10, R20, R12, UR16 ;  /* 0x00000010140a7e2b */ /* 0x000fd0000800000c */
[----:B------:R-:W-:Y:S01]  /*25b0*/  DADD R22, -R10, UR16 ;  /* 0x000000100a167e29 */ /* 0x000fe20008000100 */
[----:B------:R-:W-:Y:S01]  /*25c0*/  UMOV UR16, 0xb9e7b0 ;  /* 0x00b9e7b000107882 */ /* 0x000fe20000000000 */
[----:B------:R-:W-:-:S06]  /*25d0*/  UMOV UR17, 0x3c46a4cb ;  /* 0x3c46a4cb00117882 */ /* 0x000fcc0000000000 */
[----:B------:R-:W-:Y:S02]  /*25e0*/  DFMA R20, R20, R12, R22 ;  /* 0x0000000c1414722b */ /* 0x000fe40000000016 */
[----:B------:R-:W-:Y:S01]  /*25f0*/  DFMA R22, R6, R6, -R18 ;  /* 0x000000060616722b */ /* 0x000fe20000000812 */
[----:B------:R-:W-:Y:S02]  /*2600*/  VIADD R13, R9, 0x100000 ;  /* 0x00100000090d7836 */ /* 0x000fe40000000000 */
[----:B------:R-:W-:-:S03]  /*2610*/  IMAD.MOV.U32 R12, RZ, RZ, R8 ;  /* 0x000000ffff0c7224 */ /* 0x000fc600078e0008 */
[----:B------:R-:W-:Y:S01]  /*2620*/  DADD R20, R20, -UR16 ;  /* 0x8000001014147e29 */ /* 0x000fe20008000000 */
[----:B------:R-:W-:Y:S01]  /*2630*/  UMOV UR16, 0x0 ;  /* 0x0000000000107882 */ /* 0x000fe20000000000 */
[----:B------:R-:W-:Y:S01]  /*2640*/  UMOV UR17, 0x40080000 ;  /* 0x4008000000117882 */ /* 0x000fe20000000000 */
[C---:B------:R-:W-:Y:S02]  /*2650*/  DFMA R22, R6.reuse, R12, R22 ;  /* 0x0000000c0616722b */ /* 0x040fe40000000016 */
[----:B------:R-:W-:-:S08]  /*2660*/  DMUL R12, R6, R18 ;  /* 0x00000012060c7228 */ /* 0x000fd00000000000 */
[----:B------:R-:W-:-:S08]  /*2670*/  DFMA R24, R6, R18, -R12 ;  /* 0x000000120618722b */ /* 0x000fd0000000080c */
[----:B------:R-:W-:Y:S02]  /*2680*/  DFMA R24, R8, R18, R24 ;  /* 0x000000120818722b */ /* 0x000fe40000000018 */
[----:B------:R-:W-:-:S06]  /*2690*/  DADD R18, R10, R20 ;  /* 0x000000000a127229 */ /* 0x000fcc0000000014 */
[----:B------:R-:W-:Y:S02]  /*26a0*/  DFMA R22, R6, R22, R24 ;  /* 0x000000160616722b */ /* 0x000fe40000000018 */
[----:B------:R-:W-:-:S08]  /*26b0*/  DADD R10, R10, -R18 ;  /* 0x000000000a0a7229 */ /* 0x000fd00000000812 */
[----:B------:R-:W-:Y:S02]  /*26c0*/  DADD R20, R20, R10 ;  /* 0x0000000014147229 */ /* 0x000fe4000000000a */
[----:B------:R-:W-:-:S08]  /*26d0*/  DMUL R10, R18, R12 ;  /* 0x0000000c120a7228 */ /* 0x000fd00000000000 */
[----:B------:R-:W-:-:S08]  /*26e0*/  DFMA R24, R18, R12, -R10 ;  /* 0x0000000c1218722b */ /* 0x000fd0000000080a */
[----:B------:R-:W-:-:S08]  /*26f0*/  DFMA R22, R18, R22, R24 ;  /* 0x000000161216722b */ /* 0x000fd00000000018 */
[----:B------:R-:W-:-:S08]  /*2700*/  DFMA R20, R20, R12, R22 ;  /* 0x0000000c1414722b */ /* 0x000fd00000000016 */
[----:B------:R-:W-:-:S08]  /*2710*/  DADD R18, R10, R20 ;  /* 0x000000000a127229 */ /* 0x000fd00000000014 */
[--C-:B------:R-:W-:Y:S02]  /*2720*/  DADD R12, R6, R18.reuse ;  /* 0x00000000060c7229 */ /* 0x100fe40000000012 */
[----:B------:R-:W-:-:S06]  /*2730*/  DADD R10, R10, -R18 ;  /* 0x000000000a0a7229 */ /* 0x000fcc0000000812 */
[----:B------:R-:W-:Y:S02]  /*2740*/  DADD R6, R6, -R12 ;  /* 0x0000000006067229 */ /* 0x000fe4000000080c */
[----:B------:R-:W-:-:S06]  /*2750*/  DADD R10, R20, R10 ;  /* 0x00000000140a7229 */ /* 0x000fcc000000000a */
[----:B------:R-:W-:-:S08]  /*2760*/  DADD R6, R18, R6 ;  /* 0x0000000012067229 */ /* 0x000fd00000000006 */
[----:B------:R-:W-:-:S08]  /*2770*/  DADD R6, R10, R6 ;  /* 0x000000000a067229 */ /* 0x000fd00000000006 */
[----:B------:R-:W-:Y:S01]  /*2780*/  DADD R18, R8, R6 ;  /* 0x0000000008127229 */ /* 0x000fe20000000006 */
[----:B------:R-:W-:Y:S02]  /*2790*/  IMAD.MOV.U32 R8, RZ, RZ, -0x105c611 ;  /* 0xfefa39efff087424 */ /* 0x000fe400078e00ff */
[----:B------:R-:W-:Y:S02]  /*27a0*/  IMAD.MOV.U32 R9, RZ, RZ, 0x3fe62e42 ;  /* 0x3fe62e42ff097424 */ /* 0x000fe400078e00ff */
[----:B------:R-:W-:-:S03]  /*27b0*/  IMAD.MOV.U32 R6, RZ, RZ, -0x105c611 ;  /* 0xfefa39efff067424 */ /* 0x000fc600078e00ff */
[----:B------:R-:W-:Y:S01]  /*27c0*/  DADD R10, R12, R18 ;  /* 0x000000000c0a7229 */ /* 0x000fe20000000012 */
[----:B------:R-:W-:-:S07]  /*27d0*/  IMAD.MOV.U32 R7, RZ, RZ, 0x3fe62e42 ;  /* 0x3fe62e42ff077424 */ /* 0x000fce00078e00ff */
[--C-:B------:R-:W-:Y:S02]  /*27e0*/  DFMA R8, R8, UR16, R10.reuse ;  /* 0x0000001008087c2b */ /* 0x100fe4000800000a */
[----:B------:R-:W-:-:S06]  /*27f0*/  DADD R20, R12, -R10 ;  /* 0x000000000c147229 */ /* 0x000fcc000000080a */
[----:B------:R-:W-:Y:S02]  /*2800*/  DFMA R12, -R6, 3, R8 ;  /* 0x40080000060c782b */ /* 0x000fe40000000108 */
[----:B------:R-:W-:Y:S01]  /*2810*/  DADD R20, R18, R20 ;  /* 0x0000000012147229 */ /* 0x000fe20000000014 */
[----:B------:R-:W-:-:S05]  /*2820*/  LOP3.LUT R18, R3, 0xff0fffff, RZ, 0xc0, !PT ;  /* 0xff0fffff03127812 */ /* 0x000fca00078ec0ff */
[----:B------:R-:W-:Y:S01]  /*2830*/  DADD R12, -R10, R12 ;  /* 0x000000000a0c7229 */ /* 0x000fe2000000010c */
[----:B------:R-:W-:Y:S02]  /*2840*/  IMAD.MOV.U32 R10, RZ, RZ, 0x3b39803f ;  /* 0x3b39803fff0a7424 */ /* 0x000fe400078e00ff */
[----:B------:R-:W-:-:S05]  /*2850*/  IMAD.MOV.U32 R11, RZ, RZ, 0x3c7abc9e ;  /* 0x3c7abc9eff0b7424 */ /* 0x000fca00078e00ff */
[----:B------:R-:W-:Y:S01]  /*2860*/  DADD R20, R20, -R12 ;  /* 0x0000000014147229 */ /* 0x000fe2000000080c */
[----:B------:R-:W-:-:S05]  /*2870*/  IMAD.SHL.U32 R12, R3, 0x2, RZ ;  /* 0x00000002030c7824 */ /* 0x000fca00078e00ff */
[----:B------:R-:W-:Y:S02]  /*2880*/  ISETP.GT.U32.AND P0, PT, R12, -0x2000001, PT ;  /* 0xfdffffff0c00780c */ /* 0x000fe40003f04070 */
[----:B------:R-:W-:Y:S01]  /*2890*/  DFMA R10, R10, UR16, R20 ;  /* 0x000000100a0a7c2b */ /* 0x000fe20008000014 */
[----:B------:R-:W-:Y:S01]  /*28a0*/  UMOV UR16, 0x3b39803f ;  /* 0x3b39803f00107882 */ /* 0x000fe20000000000 */
[----:B------:R-:W-:Y:S01]  /*28b0*/  UMOV UR17, 0x3c7abc9e ;  /* 0x3c7abc9e00117882 */ /* 0x000fe20000000000 */
[----:B------:R-:W-:Y:S01]  /*28c0*/  SEL R19, R18, R3, P0 ;  /* 0x0000000312137207 */ /* 0x000fe20000000000 */
[----:B------:R-:W-:-:S04]  /*28d0*/  IMAD.MOV.U32 R18, RZ, RZ, R0 ;  /* 0x000000ffff127224 */ /* 0x000fc800078e0000 */
[----:B------:R-:W-:-:S08]  /*28e0*/  DADD R12, R8, R10 ;  /* 0x00000000080c7229 */ /* 0x000fd0000000000a */
[----:B------:R-:W-:Y:S02]  /*28f0*/  DADD R8, R8, -R12 ;  /* 0x0000000008087229 */ /* 0x000fe4000000080c */
[----:B------:R-:W-:-:S06]  /*2900*/  DMUL R20, R12, R18 ;  /* 0x000000120c147228 */ /* 0x000fcc0000000000 */
[----:B------:R-:W-:Y:S02]  /*2910*/  DADD R8, R10, R8 ;  /* 0x000000000a087229 */ /* 0x000fe40000000008 */
[----:B------:R-:W-:Y:S01]  /*2920*/  DFMA R12, R12, R18, -R20 ;  /* 0x000000120c0c722b */ /* 0x000fe20000000814 */
[----:B------:R-:W-:Y:S02]  /*2930*/  IMAD.MOV.U32 R10, RZ, RZ, 0x652b82fe ;  /* 0x652b82feff0a7424 */ /* 0x000fe400078e00ff */
[----:B------:R-:W-:-:S05]  /*2940*/  IMAD.MOV.U32 R11, RZ, RZ, 0x3ff71547 ;  /* 0x3ff71547ff0b7424 */ /* 0x000fca00078e00ff */
[----:B------:R-:W-:-:S08]  /*2950*/  DFMA R18, R8, R18, R12 ;  /* 0x000000120812722b */ /* 0x000fd0000000000c */
[----:B------:R-:W-:-:S08]  /*2960*/  DADD R8, R20, R18 ;  /* 0x0000000014087229 */ /* 0x000fd00000000012 */
[----:B------:R-:W-:Y:S02]  /*2970*/  DFMA R10, R8, R10, 6.75539944105574400000e+15 ;  /* 0x43380000080a742b */ /* 0x000fe4000000000a */
[----:B------:R-:W-:Y:S01]  /*2980*/  FSETP.GEU.AND P0, PT, |R9|, 4.1917929649353027344, PT ;  /* 0x4086232b0900780b */ /* 0x000fe20003f0e200 */
[----:B------:R-:W-:-:S05]  /*2990*/  DADD R20, R20, -R8 ;  /* 0x0000000014147229 */ /* 0x000fca0000000808 */
[----:B------:R-:W-:-:S03]  /*29a0*/  DADD R12, R10, -6.75539944105574400000e+15 ;  /* 0xc33800000a0c7429 */ /* 0x000fc60000000000 */
[----:B------:R-:W-:-:S05]  /*29b0*/  DADD R18, R18, R20 ;  /* 0x0000000012127229 */ /* 0x000fca0000000014 */
[----:B------:R-:W-:-:S08]  /*29c0*/  DFMA R6, R12, -R6, R8 ;  /* 0x800000060c06722b */ /* 0x000fd00000000008 */
[----:B------:R-:W-:Y:S01]  /*29d0*/  DFMA R6, R12, -UR16, R6 ;  /* 0x800000100c067c2b */ /* 0x000fe20008000006 */
[----:B------:R-:W-:Y:S01]  /*29e0*/  UMOV UR16, 0x69ce2bdf ;  /* 0x69ce2bdf00107882 */ /* 0x000fe20000000000 */
[----:B------:R-:W-:Y:S01]  /*29f0*/  IMAD.MOV.U32 R12, RZ, RZ, -0x35dec16 ;  /* 0xfca213eaff0c7424 */ /* 0x000fe200078e00ff */
[----:B------:R-:W-:Y:S01]  /*2a00*/  UMOV UR17, 0x3e5ade15 ;  /* 0x3e5ade1500117882 */ /* 0x000fe20000000000 */
[----:B------:R-:W-:-:S06]  /*2a10*/  IMAD.MOV.U32 R13, RZ, RZ, 0x3e928af3 ;  /* 0x3e928af3ff0d7424 */ /* 0x000fcc00078e00ff */
[----:B------:R-:W-:Y:S01]  /*2a20*/  DFMA R12, R6, UR16, R12 ;  /* 0x00000010060c7c2b */ /* 0x000fe2000800000c */
        /* <DEDUP_REMOVED lines=24> */
[----:B------:R-:W-:-:S08]  /*2bb0*/  DFMA R12, R6, R12, 1 ;  /* 0x3ff00000060c742b */ /* 0x000fd0000000000c */
[----:B------:R-:W-:-:S10]  /*2bc0*/  DFMA R12, R6, R12, 1 ;  /* 0x3ff00000060c742b */ /* 0x000fd4000000000c */
[----:B------:R-:W-:Y:S02]  /*2bd0*/  IMAD R7, R10, 0x100000, R13 ;  /* 0x001000000a077824 */ /* 0x000fe400078e020d */
[----:B------:R-:W-:Y:S01]  /*2be0*/  IMAD.MOV.U32 R6, RZ, RZ, R12 ;  /* 0x000000ffff067224 */ /* 0x000fe200078e000c */
[----:B------:R-:W-:Y:S06]  /*2bf0*/  @!P0 BRA `(.L_x_23) ;  /* 0x0000000000348947 */ /* 0x000fec0003800000 */
[----:B------:R-:W-:Y:S01]  /*2c00*/  FSETP.GEU.AND P1, PT, |R9|, 4.2275390625, PT ;  /* 0x408748000900780b */ /* 0x000fe20003f2e200 */
[C---:B------:R-:W-:Y:S02]  /*2c10*/  DADD R6, R8.reuse, +INF ;  /* 0x7ff0000008067429 */ /* 0x040fe40000000000 */
[----:B------:R-:W-:-:S08]  /*2c20*/  DSETP.GEU.AND P0, PT, R8, RZ, PT ;  /* 0x000000ff0800722a */ /* 0x000fd00003f0e000 */
[----:B------:R-:W-:Y:S02]  /*2c30*/  FSEL R6, R6, RZ, P0 ;  /* 0x000000ff06067208 */ /* 0x000fe40000000000 */
[----:B------:R-:W-:Y:S01]  /*2c40*/  FSEL R7, R7, RZ, P0 ;  /* 0x000000ff07077208 */ /* 0x000fe20000000000 */
[----:B------:R-:W-:Y:S06]  /*2c50*/  @P1 BRA `(.L_x_23) ;  /* 0x00000000001c1947 */ /* 0x000fec0003800000 */
[----:B------:R-:W-:-:S04]  /*2c60*/  LEA.HI R0, R10, R10, RZ, 0x1 ;  /* 0x0000000a0a007211 */ /* 0x000fc800078f08ff */
[----:B------:R-:W-:-:S05]  /*2c70*/  SHF.R.S32.HI R3, RZ, 0x1, R0 ;  /* 0x00000001ff037819 */ /* 0x000fca0000011400 */
[----:B------:R-:W-:Y:S02]  /*2c80*/  IMAD.IADD R6, R10, 0x1, -R3 ;  /* 0x000000010a067824 */ /* 0x000fe400078e0a03 */
[----:B------:R-:W-:-:S03]  /*2c90*/  IMAD R13, R3, 0x100000, R13 ;  /* 0x00100000030d7824 */ /* 0x000fc600078e020d */
[----:B------:R-:W-:Y:S01]  /*2ca0*/  LEA R7, R6, 0x3ff00000, 0x14 ;  /* 0x3ff0000006077811 */ /* 0x000fe200078ea0ff */
[----:B------:R-:W-:-:S06]  /*2cb0*/  IMAD.MOV.U32 R6, RZ, RZ, RZ ;  /* 0x000000ffff067224 */ /* 0x000fcc00078e00ff */
[----:B------:R-:W-:-:S11]  /*2cc0*/  DMUL R6, R12, R6 ;  /* 0x000000060c067228 */ /* 0x000fd60000000000 */
.L_x_23:
[----:B------:R-:W-:Y:S01]  /*2cd0*/  DFMA R18, R18, R6, R6 ;  /* 0x000000061212722b */ /* 0x000fe20000000006 */
[----:B------:R-:W-:Y:S01]  /*2ce0*/  IMAD.MOV.U32 R3, RZ, RZ, 0x0 ;  /* 0x00000000ff037424 */ /* 0x000fe200078e00ff */
[----:B------:R-:W-:-:S08]  /*2cf0*/  DSETP.NEU.AND P0, PT, |R6|, +INF , PT ;  /* 0x7ff000000600742a */ /* 0x000fd00003f0d200 */
[----:B------:R-:W-:Y:S02]  /*2d00*/  FSEL R6, R6, R18, !P0 ;  /* 0x0000001206067208 */ /* 0x000fe40004000000 */
[----:B------:R-:W-:Y:S01]  /*2d10*/  FSEL R7, R7, R19, !P0 ;  /* 0x0000001307077208 */ /* 0x000fe20004000000 */
[----:B------:R-:W-:Y:S06]  /*2d20*/  RET.REL.NODEC R2 `(_Z11hello_worldPcPii) ;  /* 0xffffffd002b47950 */ /* 0x000fec0003c3ffff */
.L_x_24:
[----:B------:R-:W-:-:S00]  /*2d30*/  BRA `(.L_x_24) ;  /* 0xfffffffc00fc7947 */ /* 0x000fc0000383ffff */
[----:B------:R-:W-:-:S00]  /*2d40*/  NOP ;  /* 0x0000000000007918 */ /* 0x000fc00000000000 */
        /* <DEDUP_REMOVED lines=11> */
.L_x_146:


//--------------------- .text._Z3addPcS_PiS0_S0_i --------------------------
	.section	.text._Z3addPcS_PiS0_S0_i,"ax",@progbits
	.align	128
        .global         _Z3addPcS_PiS0_S0_i
        .type           _Z3addPcS_PiS0_S0_i,@function
        .size           _Z3addPcS_PiS0_S0_i,(.L_x_147 - _Z3addPcS_PiS0_S0_i)
        .other          _Z3addPcS_PiS0_S0_i,@"STO_CUDA_ENTRY STV_DEFAULT"
_Z3addPcS_PiS0_S0_i:
.text._Z3addPcS_PiS0_S0_i:
[----:B------:R-:W0:Y:S01]  /*0000*/  LDC R1, c[0x0][0x37c] ;  /* 0x0000df00ff017b82 */ /* 0x000e220000000800 */
[----:B------:R-:W1:Y:S01]  /*0010*/  S2R R0, SR_TID.X ;  /* 0x0000000000007919 */ /* 0x000e620000002100 */
[----:B------:R-:W2:Y:S06]  /*0020*/  LDCU UR5, c[0x0][0x2fc] ;  /* 0x00005f80ff0577ac */ /* 0x000eac0008000800 */
[----:B------:R-:W1:Y:S01]  /*0030*/  S2UR UR6, SR_CTAID.X ;  /* 0x00000000000679c3 */ /* 0x000e620000002500 */
[----:B0-----:R-:W-:Y:S01]  /*0040*/  VIADD R1, R1, 0xffffffe8 ;  /* 0xffffffe801017836 */ /* 0x001fe20000000000 */
[----:B------:R-:W0:Y:S01]  /*0050*/  LDCU UR7, c[0x0][0x3a8] ;  /* 0x00007500ff0777ac */ /* 0x000e220008000800 */
[----:B------:R-:W3:Y:S05]  /*0060*/  LDCU UR4, c[0x0][0x2f8] ;  /* 0x00005f00ff0477ac */ /* 0x000eea0008000800 */
[----:B------:R-:W1:Y:S01]  /*0070*/  LDC R17, c[0x0][0x360] ;  /* 0x0000d800ff117b82 */ /* 0x000e620000000800 */
[----:B---3--:R-:W-:-:S05]  /*0080*/  IADD3 R2, P1, PT, R1, UR4, RZ ;  /* 0x0000000401027c10 */ /* 0x008fca000ff3e0ff */
[----:B--2---:R-:W-:Y:S02]  /*0090*/  IMAD.X R16, RZ, RZ, UR5, P1 ;  /* 0x00000005ff107e24 */ /* 0x004fe400088e06ff */
[----:B-1----:R-:W-:-:S05]  /*00a0*/  IMAD R17, R17, UR6, R0 ;  /* 0x0000000611117c24 */ /* 0x002fca000f8e0200 */
[----:B0-----:R-:W-:-:S13]  /*00b0*/  ISETP.GE.AND P0, PT, R17, UR7, PT ;  /* 0x0000000711007c0c */ /* 0x001fda000bf06270 */
[----:B------:R-:W-:Y:S05]  /*00c0*/  @P0 EXIT ;  /* 0x000000000000094d */ /* 0x000fea0003800000 */
[----:B------:R-:W0:Y:S02]  /*00d0*/  LDCU.64 UR36, c[0x0][0x358] ;  /* 0x00006b00ff2477ac */ /* 0x000e240008000a00 */
.L_x_143:
[----:B------:R-:W1:Y:S01]  /*00e0*/  LDC.64 R4, c[0x0][0x398] ;  /* 0x0000e600ff047b82 */ /* 0x000e620000000a00 */
[----:B------:R-:W-:-:S07]  /*00f0*/  IMAD R0, R17, 0x3, RZ ;  /* 0x0000000311007824 */ /* 0x000fce00078e02ff */
[----:B------:R-:W2:Y:S01]  /*0100*/  LDC.64 R12, c[0x0][0x380] ;  /* 0x0000e000ff0c7b82 */ /* 0x000ea20000000a00 */
[----:B-1----:R-:W-:-:S05]  /*0110*/  IMAD.WIDE R4, R0, 0x4, R4 ;  /* 0x0000000400047825 */ /* 0x002fca00078e0204 */
[----:B0-----:R-:W2:Y:S02]  /*0120*/  LDG.E R8, desc[UR36][R4.64] ;  /* 0x0000002404087981 */ /* 0x001ea4000c1e1900 */
[----:B--2---:R-:W-:-:S04]  /*0130*/  IADD3 R6, P0, PT, R8, R12, RZ ;  /* 0x0000000c08067210 */ /* 0x004fc80007f1e0ff */
[----:B------:R-:W-:-:S05]  /*0140*/  LEA.HI.X.SX32 R7, R8, R13, 0x1, P0 ;  /* 0x0000000d08077211 */ /* 0x000fca00000f0eff */
[----:B------:R-:W2:Y:S01]  /*0150*/  LDG.E.S8 R6, desc[UR36][R6.64] ;  /* 0x0000002406067981 */ /* 0x000ea2000c1e1300 */
[----:B------:R-:W-:Y:S01]  /*0160*/  BSSY.RECONVERGENT B0, `(.L_x_25) ;  /* 0x000000c000007945 */ /* 0x000fe20003800200 */
[----:B------:R-:W-:Y:S02]  /*0170*/  IMAD.MOV.U32 R9, RZ, RZ, RZ ;  /* 0x000000ffff097224 */ /* 0x000fe400078e00ff */
[----:B------:R-:W-:Y:S02]  /*0180*/  IMAD.MOV.U32 R10, RZ, RZ, R8 ;  /* 0x000000ffff0a7224 */ /* 0x000fe400078e0008 */
[----:B--2---:R-:W-:-:S07]  /*0190*/  VIADD R3, R6, 0xffffffd0 ;  /* 0xffffffd006037836 */ /* 0x004fce0000000000 */
.L_x_26:
[----:B------:R-:W-:-:S04]  /*01a0*/  IADD3 R6, P0, PT, R10, R12, RZ ;  /* 0x0000000c0a067210 */ /* 0x000fc80007f1e0ff */
[----:B------:R-:W-:-:S05]  /*01b0*/  LEA.HI.X.SX32 R7, R10, R13, 0x1, P0 ;  /* 0x0000000d0a077211 */ /* 0x000fca00000f0eff */
[----:B------:R-:W2:Y:S01]  /*01c0*/  LDG.E.U8 R6, desc[UR36][R6.64+0x1] ;  /* 0x0000012406067981 */ /* 0x000ea2000c1e1100 */
[----:B------:R-:W-:Y:S02]  /*01d0*/  IMAD.MOV.U32 R11, RZ, RZ, R9 ;  /* 0x000000ffff0b7224 */ /* 0x000fe400078e0009 */
[----:B------:R-:W-:Y:S02]  /*01e0*/  VIADD R10, R10, 0x1 ;  /* 0x000000010a0a7836 */ /* 0x000fe40000000000 */
[----:B------:R-:W-:Y:S01]  /*01f0*/  VIADD R9, R9, 0x1 ;  /* 0x0000000109097836 */ /* 0x000fe20000000000 */
[----:B--2---:R-:W-:-:S13]  /*0200*/  ISETP.NE.AND P0, PT, R6, 0x45, PT ;  /* 0x000000450600780c */ /* 0x004fda0003f05270 */
[----:B------:R-:W-:Y:S05]  /*0210*/  @P0 BRA `(.L_x_26) ;  /* 0xfffffffc00e00947 */ /* 0x000fea000383ffff */
[----:B------:R-:W-:Y:S05]  /*0220*/  BSYNC.RECONVERGENT B0 ;  /* 0x0000000000007941 */ /* 0x000fea0003800200 */
.L_x_25:
[----:B------:R-:W-:Y:S01]  /*0230*/  ISETP.NE.AND P0, PT, R11, RZ, PT ;  /* 0x000000ff0b00720c */ /* 0x000fe20003f05270 */
[----:B------:R-:W-:Y:S01]  /*0240*/  BSSY.RECONVERGENT B0, `(.L_x_27) ;  /* 0x000009b000007945 */ /* 0x000fe20003800200 */
[----:B------:R-:W-:-:S11]  /*0250*/  IMAD.MOV.U32 R6, RZ, RZ, RZ ;  /* 0x000000ffff067224 */ /* 0x000fd600078e00ff */
[----:B------:R-:W-:Y:S05]  /*0260*/  @!P0 BRA `(.L_x_28) ;  /* 0x0000000800608947 */ /* 0x000fea0003800000 */
[----:B------:R-:W-:Y:S01]  /*0270*/  ISETP.GE.U32.AND P0, PT, R11, 0x4, PT ;  /* 0x000000040b00780c */ /* 0x000fe20003f06070 */
[----:B------:R-:W-:Y:S01]  /*0280*/  BSSY.RECONVERGENT B1, `(.L_x_29) ;  /* 0x0000057000017945 */ /* 0x000fe20003800200 */
[----:B------:R-:W-:Y:S02]  /*0290*/  IMAD.MOV.U32 R6, RZ, RZ, RZ ;  /* 0x000000ffff067224 */ /* 0x000fe400078e00ff */
[----:B------:R-:W-:Y:S02]  /*02a0*/  IMAD.MOV.U32 R42, RZ, RZ, R11 ;  /* 0x000000ffff2a7224 */ /* 0x000fe400078e000b */
[----:B------:R-:W-:-:S07]  /*02b0*/  IMAD.MOV.U32 R7, RZ, RZ, R8 ;  /* 0x000000ffff077224 */ /* 0x000fce00078e0008 */
[----:B------:R-:W-:Y:S05]  /*02c0*/  @!P0 BRA `(.L_x_30) ;  /* 0x0000000400488947 */ /* 0x000fea0003800000 */
[C---:B------:R-:W-:Y:S01]  /*02d0*/  LOP3.LUT R22, R11.reuse, 0xfffffffc, RZ, 0xc0, !PT ;  /* 0xfffffffc0b167812 */ /* 0x040fe200078ec0ff */
[----:B------:R-:W-:Y:S01]  /*02e0*/  BSSY.RECONVERGENT B2, `(.L_x_31) ;  /* 0x000004f000027945 */ /* 0x000fe20003800200 */
[C---:B------:R-:W-:Y:S01]  /*02f0*/  VIADD R18, R11.reuse, 0xfffffffe ;  /* 0xfffffffe0b127836 */ /* 0x040fe20000000000 */
[----:B------:R-:W-:Y:S01]  /*0300*/  IADD3 R19, PT, PT, -R11, 0x2, RZ ;  /* 0x000000020b137810 */ /* 0x000fe20007ffe1ff */
[----:B------:R-:W-:Y:S02]  /*0310*/  IMAD.MOV.U32 R6, RZ, RZ, RZ ;  /* 0x000000ffff067224 */ /* 0x000fe400078e00ff */
[----:B------:R-:W-:Y:S02]  /*0320*/  IMAD.MOV.U32 R7, RZ, RZ, R8 ;  /* 0x000000ffff077224 */ /* 0x000fe400078e0008 */
[----:B------:R-:W-:-:S07]  /*0330*/  IMAD.MOV R22, RZ, RZ, -R22 ;  /* 0x000000ffff167224 */ /* 0x000fce00078e0a16 */
.L_x_36:
[----:B0-----:R-:W0:Y:S02]  /*0340*/  LDCU.64 UR4, c[0x0][0x380] ;  /* 0x00007000ff0477ac */ /* 0x001e240008000a00 */
[----:B0-----:R-:W-:-:S04]  /*0350*/  IADD3 R12, P0, PT, R7, UR4, RZ ;  /* 0x00000004070c7c10 */ /* 0x001fc8000ff1e0ff */
[----:B------:R-:W-:-:S05]  /*0360*/  LEA.HI.X.SX32 R13, R7, UR5, 0x1, P0 ;  /* 0x00000005070d7c11 */ /* 0x000fca00080f0eff */
[----:B------:R-:W2:Y:S01]  /*0370*/  LDG.E.S8 R9, desc[UR36][R12.64+0x1] ;  /* 0x000001240c097981 */ /* 0x000ea2000c1e1300 */
[----:B------:R-:W-:Y:S01]  /*0380*/  VIADD R14, R18, 0x1 ;  /* 0x00000001120e7836 */ /* 0x000fe20000000000 */
[----:B-1----:R-:W-:Y:S01]  /*0390*/  I2F.F64 R40, R6 ;  /* 0x0000000600287312 */ /* 0x002fe20000201c00 */
[----:B------:R-:W-:Y:S07]  /*03a0*/  BSSY.RECONVERGENT B3, `(.L_x_32) ;  /* 0x0000007000037945 */ /* 0x000fee0003800200 */
[----:B------:R-:W0:Y:S02]  /*03b0*/  I2F.F64.U32 R14, R14 ;  /* 0x0000000e000e7312 */ /* 0x000e240000201800 */
[----:B0-----:R-:W-:-:S02]  /*03c0*/  IMAD.MOV.U32 R10, RZ, RZ, R14 ;  /* 0x000000ffff0a7224 */ /* 0x001fc400078e000e */
[----:B--2---:R-:W-:-:S04]  /*03d0*/  VIADD R9, R9, 0xffffffd0 ;  /* 0xffffffd009097836 */ /* 0x004fc80000000000 */
[----:B------:R0:W1:Y:S02]  /*03e0*/  I2F.F64 R42, R9 ;  /* 0x00000009002a7312 */ /* 0x0000640000201c00 */
[----:B0-----:R-:W-:-:S07]  /*03f0*/  MOV R9, 0x410 ;  /* 0x0000041000097802 */ /* 0x001fce0000000f00 */
[----:B-1----:R-:W-:Y:S05]  /*0400*/  CALL.REL.NOINC `($_Z3addPcS_PiS0_S0_i$__internal_accurate_pow) ;  /* 0x0000004800c47944 */ /* 0x002fea0003c00000 */
[----:B------:R-:W-:Y:S05]  /*0410*/  BSYNC.RECONVERGENT B3 ;  /* 0x0000000000037941 */ /* 0x000fea0003800200 */
.L_x_32:
[----:B------:R-:W2:Y:S01]  /*0420*/  LDG.E.S8 R6, desc[UR36][R12.64+0x2] ;  /* 0x000002240c067981 */ /* 0x000ea2000c1e1300 */
[----:B------:R-:W-:Y:S01]  /*0430*/  ISETP.NE.AND P0, PT, R19, 0x1, PT ;  /* 0x000000011300780c */ /* 0x000fe20003f05270 */
[----:B------:R-:W-:Y:S01]  /*0440*/  BSSY.RECONVERGENT B3, `(.L_x_33) ;  /* 0x000000d000037945 */ /* 0x000fe20003800200 */
[----:B------:R-:W-:Y:S01]  /*0450*/  VIADD R23, R18, 0xfffffffe ;  /* 0xfffffffe12177836 */ /* 0x000fe20000000000 */
[----:B------:R-:W-:Y:S02]  /*0460*/  MOV R9, 0x510 ;  /* 0x0000051000097802 */ /* 0x000fe40000000f00 */
[----:B------:R-:W-:Y:S02]  /*0470*/  FSEL R14, R20, RZ, P0 ;  /* 0x000000ff140e7208 */ /* 0x000fe40000000000 */
[----:B------:R-:W-:-:S06]  /*0480*/  FSEL R15, R10, 1.875, P0 ;  /* 0x3ff000000a0f7808 */ /* 0x000fcc0000000000 */
[----:B------:R-:W-:-:S06]  /*0490*/  DFMA R14, R42, R14, R40 ;  /* 0x0000000e2a0e722b */ /* 0x000fcc0000000028 */
[----:B------:R-:W0:Y:S08]  /*04a0*/  F2I.F64.TRUNC R40, R14 ;  /* 0x0000000e00287311 */ /* 0x000e30000030d100 */
[----:B------:R-:W1:Y:S08]  /*04b0*/  I2F.F64.U32 R14, R18 ;  /* 0x00000012000e7312 */ /* 0x000e700000201800 */
[----:B0-----:R-:W0:Y:S01]  /*04c0*/  I2F.F64 R40, R40 ;  /* 0x0000002800287312 */ /* 0x001e220000201c00 */
[----:B-1----:R-:W-:-:S02]  /*04d0*/  IMAD.MOV.U32 R10, RZ, RZ, R14 ;  /* 0x000000ffff0a7224 */ /* 0x002fc400078e000e */
[----:B--2---:R-:W-:-:S05]  /*04e0*/  VIADD R6, R6, 0xffffffd0 ;  /* 0xffffffd006067836 */ /* 0x004fca0000000000 */
[----:B0-----:R1:W2:Y:S02]  /*04f0*/  I2F.F64 R42, R6 ;  /* 0x00000006002a7312 */ /* 0x0012a40000201c00 */
[----:B-12---:R-:W-:Y:S05]  /*0500*/  CALL.REL.NOINC `($_Z3addPcS_PiS0_S0_i$__internal_accurate_pow) ;  /* 0x0000004800847944 */ /* 0x006fea0003c00000 */
[----:B------:R-:W-:Y:S05]  /*0510*/  BSYNC.RECONVERGENT B3 ;  /* 0x0000000000037941 */ /* 0x000fea0003800200 */
.L_x_33:
[----:B------:R-:W2:Y:S01]  /*0520*/  LDG.E.S8 R6, desc[UR36][R12.64+0x3] ;  /* 0x000003240c067981 */ /* 0x000ea2000c1e1300 */
[----:B------:R-:W-:Y:S01]  /*0530*/  ISETP.NE.AND P0, PT, R19, RZ, PT ;  /* 0x000000ff1300720c */ /* 0x000fe20003f05270 */
[----:B------:R-:W-:Y:S01]  /*0540*/  BSSY.RECONVERGENT B3, `(.L_x_34) ;  /* 0x000000d000037945 */ /* 0x000fe20003800200 */
[----:B------:R-:W-:Y:S02]  /*0550*/  MOV R9, 0x610 ;  /* 0x0000061000097802 */ /* 0x000fe40000000f00 */
[----:B------:R-:W-:Y:S02]  /*0560*/  FSEL R14, R20, RZ, P0 ;  /* 0x000000ff140e7208 */ /* 0x000fe40000000000 */
[----:B------:R-:W-:-:S06]  /*0570*/  FSEL R15, R10, 1.875, P0 ;  /* 0x3ff000000a0f7808 */ /* 0x000fcc0000000000 */
[----:B------:R-:W-:-:S06]  /*0580*/  DFMA R14, R42, R14, R40 ;  /* 0x0000000e2a0e722b */ /* 0x000fcc0000000028 */
[----:B------:R0:W1:Y:S02]  /*0590*/  F2I.F64.TRUNC R40, R14 ;  /* 0x0000000e00287311 */ /* 0x000064000030d100 */
[----:B0-----:R-:W-:-:S06]  /*05a0*/  VIADD R14, R18, 0xffffffff ;  /* 0xffffffff120e7836 */ /* 0x001fcc0000000000 */
[----:B-1----:R-:W-:Y:S08]  /*05b0*/  I2F.F64 R40, R40 ;  /* 0x0000002800287312 */ /* 0x002ff00000201c00 */
[----:B------:R-:W0:Y:S02]  /*05c0*/  I2F.F64.U32 R14, R14 ;  /* 0x0000000e000e7312 */ /* 0x000e240000201800 */
[----:B0-----:R-:W-:-:S02]  /*05d0*/  IMAD.MOV.U32 R10, RZ, RZ, R14 ;  /* 0x000000ffff0a7224 */ /* 0x001fc400078e000e */
[----:B--2---:R-:W-:-:S04]  /*05e0*/  VIADD R6, R6, 0xffffffd0 ;  /* 0xffffffd006067836 */ /* 0x004fc80000000000 */
[----:B------:R0:W1:Y:S03]  /*05f0*/  I2F.F64 R42, R6 ;  /* 0x00000006002a7312 */ /* 0x0000660000201c00 */
[----:B01----:R-:W-:Y:S05]  /*0600*/  CALL.REL.NOINC `($_Z3addPcS_PiS0_S0_i$__internal_accurate_pow) ;  /* 0x0000004800447944 */ /* 0x003fea0003c00000 */
[----:B------:R-:W-:Y:S05]  /*0610*/  BSYNC.RECONVERGENT B3 ;  /* 0x0000000000037941 */ /* 0x000fea0003800200 */
.L_x_34:
[----:B------:R0:W2:Y:S01]  /*0620*/  LDG.E.S8 R6, desc[UR36][R12.64+0x4] ;  /* 0x000004240c067981 */ /* 0x0000a2000c1e1300 */
[----:B------:R-:W-:Y:S01]  /*0630*/  ISETP.NE.AND P0, PT, R19, -0x1, PT ;  /* 0xffffffff1300780c */ /* 0x000fe20003f05270 */
[----:B------:R-:W-:Y:S01]  /*0640*/  BSSY.RECONVERGENT B3, `(.L_x_35) ;  /* 0x000000e000037945 */ /* 0x000fe20003800200 */
[----:B------:R-:W-:Y:S01]  /*0650*/  VIADD R7, R7, 0x4 ;  /* 0x0000000407077836 */ /* 0x000fe20000000000 */
[----:B------:R-:W-:Y:S02]  /*0660*/  MOV R9, 0x720 ;  /* 0x0000072000097802 */ /* 0x000fe40000000f00 */
[----:B0-----:R-:W-:Y:S02]  /*0670*/  FSEL R12, R20, RZ, P0 ;  /* 0x000000ff140c7208 */ /* 0x001fe40000000000 */
[----:B------:R-:W-:-:S06]  /*0680*/  FSEL R13, R10, 1.875, P0 ;  /* 0x3ff000000a0d7808 */ /* 0x000fcc0000000000 */
[----:B------:R-:W-:-:S06]  /*0690*/  DFMA R12, R42, R12, R40 ;  /* 0x0000000c2a0c722b */ /* 0x000fcc0000000028 */
[----:B------:R-:W0:Y:S08]  /*06a0*/  F2I.F64.TRUNC R40, R12 ;  /* 0x0000000c00287311 */ /* 0x000e30000030d100 */
[----:B------:R-:W1:Y:S08]  /*06b0*/  I2F.F64.U32 R12, R23 ;  /* 0x00000017000c7312 */ /* 0x000e700000201800 */
[----:B0-----:R-:W0:Y:S01]  /*06c0*/  I2F.F64 R40, R40 ;  /* 0x0000002800287312 */ /* 0x001e220000201c00 */
[----:B-1----:R-:W-:-:S02]  /*06d0*/  IMAD.MOV.U32 R10, RZ, RZ, R12 ;  /* 0x000000ffff0a7224 */ /* 0x002fc400078e000c */
[----:B------:R-:W-:Y:S02]  /*06e0*/  IMAD.MOV.U32 R15, RZ, RZ, R13 ;  /* 0x000000ffff0f7224 */ /* 0x000fe400078e000d */
[----:B--2---:R-:W-:-:S04]  /*06f0*/  VIADD R6, R6, 0xffffffd0 ;  /* 0xffffffd006067836 */ /* 0x004fc80000000000 */
[----:B0-----:R1:W2:Y:S03]  /*0700*/  I2F.F64 R42, R6 ;  /* 0x00000006002a7312 */ /* 0x0012a60000201c00 */
[----:B-12---:R-:W-:Y:S05]  /*0710*/  CALL.REL.NOINC `($_Z3addPcS_PiS0_S0_i$__internal_accurate_pow) ;  /* 0x0000004800007944 */ /* 0x006fea0003c00000 */
[----:B------:R-:W-:Y:S05]  /*0720*/  BSYNC.RECONVERGENT B3 ;  /* 0x0000000000037941 */ /* 0x000fea0003800200 */
.L_x_35:
[----:B------:R-:W-:Y:S01]  /*0730*/  ISETP.NE.AND P0, PT, R18, 0x2, PT ;  /* 0x000000021200780c */ /* 0x000fe20003f05270 */
[----:B------:R-:W-:Y:S02]  /*0740*/  VIADD R22, R22, 0x4 ;  /* 0x0000000416167836 */ /* 0x000fe40000000000 */
[----:B------:R-:W-:Y:S01]  /*0750*/  VIADD R19, R19, 0x4 ;  /* 0x0000000413137836 */ /* 0x000fe20000000000 */
[----:B------:R-:W-:Y:S01]  /*0760*/  FSEL R12, R20, RZ, P0 ;  /* 0x000000ff140c7208 */ /* 0x000fe20000000000 */
[----:B------:R-:W-:Y:S01]  /*0770*/  VIADD R18, R18, 0xfffffffc ;  /* 0xfffffffc12127836 */ /* 0x000fe20000000000 */
[----:B------:R-:W-:Y:S02]  /*0780*/  FSEL R13, R10, 1.875, P0 ;  /* 0x3ff000000a0d7808 */ /* 0x000fe40000000000 */
[----:B------:R-:W-:-:S04]  /*0790*/  ISETP.NE.AND P0, PT, R22, RZ, PT ;  /* 0x000000ff1600720c */ /* 0x000fc80003f05270 */
[----:B------:R-:W-:-:S06]  /*07a0*/  DFMA R12, R42, R12, R40 ;  /* 0x0000000c2a0c722b */ /* 0x000fcc0000000028 */
[----:B------:R0:W1:Y:S03]  /*07b0*/  F2I.F64.TRUNC R6, R12 ;  /* 0x0000000c00067311 */ /* 0x000066000030d100 */
[----:B------:R-:W-:Y:S05]  /*07c0*/  @P0 BRA `(.L_x_36) ;  /* 0xfffffff800dc0947 */ /* 0x000fea000383ffff */
[----:B------:R-:W-:Y:S05]  /*07d0*/  BSYNC.RECONVERGENT B2 ;  /* 0x0000000000027941 */ /* 0x000fea0003800200 */
.L_x_31:
[----:B------:R-:W-:-:S07]  /*07e0*/  VIADD R42, R18, 0x2 ;  /* 0x00000002122a7836 */ /* 0x000fce0000000000 */
.L_x_30:
[----:B------:R-:W-:Y:S05]  /*07f0*/  BSYNC.RECONVERGENT B1 ;  /* 0x0000000000017941 */ /* 0x000fea0003800200 */
.L_x_29:
[----:B------:R-:W-:-:S13]  /*0800*/  LOP3.LUT P0, R9, R11, 0x3, RZ, 0xc0, !PT ;  /* 0x000000030b097812 */ /* 0x000fda000780c0ff */
[----:B------:R-:W-:Y:S05]  /*0810*/  @!P0 BRA `(.L_x_28) ;  /* 0x0000000000f48947 */ /* 0x000fea0003800000 */
[----:B------:R-:W-:Y:S01]  /*0820*/  ISETP.NE.AND P0, PT, R9, 0x1, PT ;  /* 0x000000010900780c */ /* 0x000fe20003f05270 */
[----:B------:R-:W-:-:S12]  /*0830*/  BSSY.RECONVERGENT B1, `(.L_x_37) ;  /* 0x0000026000017945 */ /* 0x000fd80003800200 */
[----:B------:R-:W-:Y:S05]  /*0840*/  @!P0 BRA `(.L_x_38) ;  /* 0x0000000000908947 */ /* 0x000fea0003800000 */
[----:B------:R-:W2:Y:S02]  /*0850*/  LDCU.64 UR4, c[0x0][0x380] ;  /* 0x00007000ff0477ac */ /* 0x000ea40008000a00 */
[----:B--2---:R-:W-:-:S04]  /*0860*/  IADD3 R18, P0, PT, R7, UR4, RZ ;  /* 0x0000000407127c10 */ /* 0x004fc8000ff1e0ff */
[----:B------:R-:W-:-:S05]  /*0870*/  LEA.HI.X.SX32 R19, R7, UR5, 0x1, P0 ;  /* 0x0000000507137c11 */ /* 0x000fca00080f0eff */
[----:B------:R-:W2:Y:S01]  /*0880*/  LDG.E.S8 R9, desc[UR36][R18.64+0x1] ;  /* 0x0000012412097981 */ /* 0x000ea2000c1e1300 */
[----:B-1----:R1:W-:Y:S01]  /*0890*/  I2F.F64 R22, R6 ;  /* 0x0000000600167312 */ /* 0x0023e20000201c00 */
[----:B------:R-:W-:Y:S01]  /*08a0*/  BSSY.RECONVERGENT B2, `(.L_x_39) ;  /* 0x0000009000027945 */ /* 0x000fe20003800200 */
[----:B-1----:R-:W-:-:S06]  /*08b0*/  VIADD R6, R42, 0xffffffff ;  /* 0xffffffff2a067836 */ /* 0x002fcc0000000000 */
[----:B0-----:R-:W0:Y:S02]  /*08c0*/  I2F.F64.U32 R12, R6 ;  /* 0x00000006000c7312 */ /* 0x001e240000201800 */
[----:B0-----:R-:W-:Y:S02]  /*08d0*/  IMAD.MOV.U32 R10, RZ, RZ, R12 ;  /* 0x000000ffff0a7224 */ /* 0x001fe400078e000c */
[----:B------:R-:W-:Y:S02]  /*08e0*/  IMAD.MOV.U32 R15, RZ, RZ, R13 ;  /* 0x000000ffff0f7224 */ /* 0x000fe400078e000d */
[----:B--2---:R-:W-:-:S04]  /*08f0*/  VIADD R9, R9, 0xffffffd0 ;  /* 0xffffffd009097836 */ /* 0x004fc80000000000 */
[----:B------:R0:W1:Y:S02]  /*0900*/  I2F.F64 R40, R9 ;  /* 0x0000000900287312 */ /* 0x0000640000201c00 */
[----:B0-----:R-:W-:-:S07]  /*0910*/  MOV R9, 0x930 ;  /* 0x0000093000097802 */ /* 0x001fce0000000f00 */
[----:B-1----:R-:W-:Y:S05]  /*0920*/  CALL.REL.NOINC `($_Z3addPcS_PiS0_S0_i$__internal_accurate_pow) ;  /* 0x00000044007c7944 */ /* 0x002fea0003c00000 */
[----:B------:R-:W-:Y:S05]  /*0930*/  BSYNC.RECONVERGENT B2 ;  /* 0x0000000000027941 */ /* 0x000fea0003800200 */
.L_x_39:
[----:B------:R0:W2:Y:S01]  /*0940*/  LDG.E.S8 R19, desc[UR36][R18.64+0x2] ;  /* 0x0000022412137981 */ /* 0x0000a2000c1e1300 */
[----:B------:R-:W-:Y:S01]  /*0950*/  ISETP.NE.AND P0, PT, R6, RZ, PT ;  /* 0x000000ff0600720c */ /* 0x000fe20003f05270 */
[----:B------:R-:W-:Y:S01]  /*0960*/  VIADD R42, R42, 0xfffffffe ;  /* 0xfffffffe2a2a7836 */ /* 0x000fe20000000000 */
[----:B------:R-:W-:Y:S01]  /*0970*/  MOV R9, 0xa40 ;  /* 0x00000a4000097802 */ /* 0x000fe20000000f00 */
[----:B------:R-:W-:Y:S01]  /*0980*/  VIADD R7, R7, 0x2 ;  /* 0x0000000207077836 */ /* 0x000fe20000000000 */
[----:B------:R-:W-:Y:S02]  /*0990*/  FSEL R12, R20, RZ, P0 ;  /* 0x000000ff140c7208 */ /* 0x000fe40000000000 */
[----:B------:R-:W-:-:S06]  /*09a0*/  FSEL R13, R10, 1.875, P0 ;  /* 0x3ff000000a0d7808 */ /* 0x000fcc0000000000 */
[----:B------:R-:W-:-:S06]  /*09b0*/  DFMA R12, R40, R12, R22 ;  /* 0x0000000c280c722b */ /* 0x000fcc0000000016 */
[----:B0-----:R-:W-:Y:S08]  /*09c0*/  F2I.F64.TRUNC R18, R12 ;  /* 0x0000000c00127311 */ /* 0x001ff0000030d100 */
[----:B------:R-:W0:Y:S02]  /*09d0*/  I2F.F64.U32 R12, R42 ;  /* 0x0000002a000c7312 */ /* 0x000e240000201800 */
[----:B0-----:R-:W-:-:S02]  /*09e0*/  IMAD.MOV.U32 R10, RZ, RZ, R12 ;  /* 0x000000ffff0a7224 */ /* 0x001fc400078e000c */
[----:B------:R-:W-:Y:S02]  /*09f0*/  IMAD.MOV.U32 R15, RZ, RZ, R13 ;  /* 0x000000ffff0f7224 */ /* 0x000fe400078e000d */
[----:B--2---:R-:W-:-:S04]  /*0a00*/  VIADD R19, R19, 0xffffffd0 ;  /* 0xffffffd013137836 */ /* 0x004fc80000000000 */
[----:B------:R0:W1:Y:S08]  /*0a10*/  I2F.F64 R22, R19 ;  /* 0x0000001300167312 */ /* 0x0000700000201c00 */
[----:B0-----:R-:W2:Y:S02]  /*0a20*/  I2F.F64 R18, R18 ;  /* 0x0000001200127312 */ /* 0x001ea40000201c00 */
[----:B-12---:R-:W-:Y:S05]  /*0a30*/  CALL.REL.NOINC `($_Z3addPcS_PiS0_S0_i$__internal_accurate_pow) ;  /* 0x0000004400387944 */ /* 0x006fea0003c00000 */
[----:B------:R-:W-:-:S04]  /*0a40*/  ISETP.NE.AND P0, PT, R42, RZ, PT ;  /* 0x000000ff2a00720c */ /* 0x000fc80003f05270 */
[----:B------:R-:W-:Y:S02]  /*0a50*/  FSEL R12, R20, RZ, P0 ;  /* 0x000000ff140c7208 */ /* 0x000fe40000000000 */
[----:B------:R-:W-:-:S06]  /*0a60*/  FSEL R13, R10, 1.875, P0 ;  /* 0x3ff000000a0d7808 */ /* 0x000fcc0000000000 */
[----:B------:R-:W-:-:S06]  /*0a70*/  DFMA R12, R22, R12, R18 ;  /* 0x0000000c160c722b */ /* 0x000fcc0000000012 */
[----:B------:R2:W3:Y:S05]  /*0a80*/  F2I.F64.TRUNC R6, R12 ;  /* 0x0000000c00067311 */ /* 0x0004ea000030d100 */
.L_x_38:
[----:B------:R-:W-:Y:S05]  /*0a90*/  BSYNC.RECONVERGENT B1 ;  /* 0x0000000000017941 */ /* 0x000fea0003800200 */
.L_x_37:
[----:B------:R-:W-:-:S04]  /*0aa0*/  LOP3.LUT R9, R11, 0x1, RZ, 0xc0, !PT ;  /* 0x000000010b097812 */ /* 0x000fc800078ec0ff */
[----:B------:R-:W-:-:S13]  /*0ab0*/  ISETP.NE.U32.AND P0, PT, R9, 0x1, PT ;  /* 0x000000010900780c */ /* 0x000fda0003f05070 */
[----:B------:R-:W-:Y:S05]  /*0ac0*/  @P0 BRA `(.L_x_28) ;  /* 0x0000000000480947 */ /* 0x000fea0003800000 */
[----:B------:R-:W0:Y:S02]  /*0ad0*/  LDCU.64 UR4, c[0x0][0x380] ;  /* 0x00007000ff0477ac */ /* 0x000e240008000a00 */
[----:B0-2---:R-:W-:-:S04]  /*0ae0*/  IADD3 R12, P0, PT, R7, UR4, RZ ;  /* 0x00000004070c7c10 */ /* 0x005fc8000ff1e0ff */
[----:B------:R-:W-:-:S05]  /*0af0*/  LEA.HI.X.SX32 R13, R7, UR5, 0x1, P0 ;  /* 0x00000005070d7c11 */ /* 0x000fca00080f0eff */
[----:B------:R-:W2:Y:S01]  /*0b00*/  LDG.E.S8 R12, desc[UR36][R12.64+0x1] ;  /* 0x000001240c0c7981 */ /* 0x000ea2000c1e1300 */
[----:B------:R-:W-:Y:S01]  /*0b10*/  VIADD R22, R42, 0xffffffff ;  /* 0xffffffff2a167836 */ /* 0x000fe20000000000 */
[----:B-1-3--:R-:W-:Y:S01]  /*0b20*/  I2F.F64 R18, R6 ;  /* 0x0000000600127312 */ /* 0x00afe20000201c00 */
[----:B------:R-:W-:-:S07]  /*0b30*/  MOV R9, 0xba0 ;  /* 0x00000ba000097802 */ /* 0x000fce0000000f00 */
[----:B------:R-:W0:Y:S02]  /*0b40*/  I2F.F64.U32 R6, R22 ;  /* 0x0000001600067312 */ /* 0x000e240000201800 */
[----:B0-----:R-:W-:Y:S02]  /*0b50*/  IMAD.MOV.U32 R10, RZ, RZ, R6 ;  /* 0x000000ffff0a7224 */ /* 0x001fe400078e0006 */
[----:B------:R-:W-:Y:S02]  /*0b60*/  IMAD.MOV.U32 R15, RZ, RZ, R7 ;  /* 0x000000ffff0f7224 */ /* 0x000fe400078e0007 */
[----:B--2---:R-:W-:-:S06]  /*0b70*/  VIADD R12, R12, 0xffffffd0 ;  /* 0xffffffd00c0c7836 */ /* 0x004fcc0000000000 */
[----:B------:R-:W0:Y:S02]  /*0b80*/  I2F.F64 R12, R12 ;  /* 0x0000000c000c7312 */ /* 0x000e240000201c00 */
[----:B0-----:R-:W-:Y:S05]  /*0b90*/  CALL.REL.NOINC `($_Z3addPcS_PiS0_S0_i$__internal_accurate_pow) ;  /* 0x0000004000e07944 */ /* 0x001fea0003c00000 */
[----:B------:R-:W-:-:S04]  /*0ba0*/  ISETP.NE.AND P0, PT, R22, RZ, PT ;  /* 0x000000ff1600720c */ /* 0x000fc80003f05270 */
[----:B------:R-:W-:Y:S02]  /*0bb0*/  FSEL R6, R20, RZ, P0 ;  /* 0x000000ff14067208 */ /* 0x000fe40000000000 */
[----:B------:R-:W-:-:S06]  /*0bc0*/  FSEL R7, R10, 1.875, P0 ;  /* 0x3ff000000a077808 */ /* 0x000fcc0000000000 */
[----:B------:R-:W-:-:S10]  /*0bd0*/  DFMA R6, R12, R6, R18 ;  /* 0x000000060c06722b */ /* 0x000fd40000000012 */
[----:B------:R4:W0:Y:S02]  /*0be0*/  F2I.F64.TRUNC R6, R6 ;  /* 0x0000000600067311 */ /* 0x000824000030d100 */
.L_x_28:
[----:B------:R-:W-:Y:S05]  /*0bf0*/  BSYNC.RECONVERGENT B0 ;  /* 0x0000000000007941 */ /* 0x000fea0003800200 */
.L_x_27:
[----:B----4-:R-:W4:Y:S04]  /*0c00*/  LDG.E R7, desc[UR36][R4.64+0x4] ;  /* 0x0000042404077981 */ /* 0x010f28000c1e1900 */
[----:B------:R-:W4:Y:S01]  /*0c10*/  LDG.E R4, desc[UR36][R4.64+0x8] ;  /* 0x0000082404047981 */ /* 0x000f22000c1e1900 */
[----:B------:R-:W-:Y:S01]  /*0c20*/  BSSY.RECONVERGENT B0, `(.L_x_40) ;  /* 0x00001b2000007945 */ /* 0x000fe20003800200 */
[----:B----4-:R-:W-:-:S13]  /*0c30*/  ISETP.NE.AND P0, PT, R7, R4, PT ;  /* 0x000000040700720c */ /* 0x010fda0003f05270 */
[----:B------:R-:W-:Y:S05]  /*0c40*/  @!P0 BRA `(.L_x_41) ;  /* 0x0000001000f48947 */ /* 0x000fea0003800000 */
[----:B0-2---:R-:W0:Y:S01]  /*0c50*/  LDC.64 R12, c[0x0][0x398] ;  /* 0x0000e600ff0c7b82 */ /* 0x005e220000000a00 */
[----:B------:R-:W-:Y:S01]  /*0c60*/  BSSY.RECONVERGENT B1, `(.L_x_42) ;  /* 0x000000f000017945 */ /* 0x000fe20003800200 */
[----:B------:R-:W-:-:S07]  /*0c70*/  IMAD.MOV.U32 R9, RZ, RZ, R17 ;  /* 0x000000ffff097224 */ /* 0x000fce00078e0011 */
.L_x_44:
[----:B------:R-:W-:-:S13]  /*0c80*/  ISETP.GE.AND P0, PT, R9, 0x1, PT ;  /* 0x000000010900780c */ /* 0x000fda0003f06270 */
[----:B------:R-:W-:Y:S05]  /*0c90*/  @!P0 BRA `(.L_x_43) ;  /* 0x00000000002c8947 */ /* 0x000fea0003800000 */
[----:B------:R-:W-:-:S04]  /*0ca0*/  IMAD.MOV.U32 R4, RZ, RZ, 0x3 ;  /* 0x00000003ff047424 */ /* 0x000fc800078e00ff */
[----:B------:R-:W-:-:S04]  /*0cb0*/  IMAD R4, R9, R4, -0x3 ;  /* 0xfffffffd09047424 */ /* 0x000fc800078e0204 */
[----:B0-----:R-:W-:-:S05]  /*0cc0*/  IMAD.WIDE.U32 R4, R4, 0x4, R12 ;  /* 0x0000000404047825 */ /* 0x001fca00078e000c */
[----:B------:R-:W2:Y:S02]  /*0cd0*/  LDG.E R10, desc[UR36][R4.64+0x8] ;  /* 0x00000824040a7981 */ /* 0x000ea4000c1e1900 */
[----:B--2---:R-:W-:-:S13]  /*0ce0*/  ISETP.NE.AND P0, PT, R10, RZ, PT ;  /* 0x000000ff0a00720c */ /* 0x004fda0003f05270 */
[----:B------:R-:W-:Y:S05]  /*0cf0*/  @!P0 BRA `(.L_x_43) ;  /* 0x0000000000148947 */ /* 0x000fea0003800000 */
[----:B------:R-:W2:Y:S01]  /*0d00*/  LDG.E R4, desc[UR36][R4.64+0x4] ;  /* 0x0000042404047981 */ /* 0x000ea2000c1e1900 */
[----:B-1-3--:R-:W-:Y:S02]  /*0d10*/  IMAD.IADD R6, R6, 0x1, -R10 ;  /* 0x0000000106067824 */ /* 0x00afe400078e0a0a */
[----:B------:R-:W-:Y:S01]  /*0d20*/  VIADD R9, R9, 0xffffffff ;  /* 0xffffffff09097836 */ /* 0x000fe20000000000 */
[----:B--2---:R-:W-:-:S13]  /*0d30*/  ISETP.NE.AND P0, PT, R4, R10, PT ;  /* 0x0000000a0400720c */ /* 0x004fda0003f05270 */
[----:B------:R-:W-:Y:S05]  /*0d40*/  @!P0 BRA `(.L_x_44) ;  /* 0xfffffffc00cc8947 */ /* 0x000fea000383ffff */
.L_x_43:
[----:B------:R-:W-:Y:S05]  /*0d50*/  BSYNC.RECONVERGENT B1 ;  /* 0x0000000000017941 */ /* 0x000fea0003800200 */
.L_x_42:
[----:B------:R-:W-:Y:S01]  /*0d60*/  ISETP.GE.AND P0, PT, R7, 0x1, PT ;  /* 0x000000010700780c */ /* 0x000fe20003f06270 */
[----:B------:R-:W-:Y:S01]  /*0d70*/  BSSY.RECONVERGENT B1, `(.L_x_45) ;  /* 0x0000129000017945 */ /* 0x000fe20003800200 */
[----:B------:R-:W-:-:S11]  /*0d80*/  CS2R R18, SRZ ;  /* 0x0000000000127805 */ /* 0x000fd6000001ff00 */
[----:B------:R-:W-:Y:S05]  /*0d90*/  @!P0 BRA `(.L_x_46) ;  /* 0x0000001000988947 */ /* 0x000fea0003800000 */
[----:B------:R-:W-:Y:S02]  /*0da0*/  IADD3 R11, PT, PT, R8, 0x2, R11 ;  /* 0x00000002080b7810 */ /* 0x000fe40007ffe00b */
[----:B------:R-:W-:-:S07]  /*0db0*/  CS2R R18, SRZ ;  /* 0x0000000000127805 */ /* 0x000fce000001ff00 */
.L_x_72:
[----:B-1-34-:R-:W-:Y:S01]  /*0dc0*/  ISETP.GE.AND P0, PT, R6, 0x1, PT ;  /* 0x000000010600780c */ /* 0x01afe20003f06270 */
[----:B------:R-:W-:Y:S01]  /*0dd0*/  BSSY.RECONVERGENT B2, `(.L_x_47) ;  /* 0x0000075000027945 */ /* 0x000fe20003800200 */
[----:B------:R-:W-:-:S11]  /*0de0*/  IMAD.MOV.U32 R8, RZ, RZ, R11 ;  /* 0x000000ffff087224 */ /* 0x000fd600078e000b */
[----:B0-2---:R-:W-:Y:S05]  /*0df0*/  @!P0 BRA `(.L_x_48) ;  /* 0x0000000400c88947 */ /* 0x005fea0003800000 */
[--C-:B------:R-:W-:Y:S01]  /*0e00*/  SHF.R.S32.HI R5, RZ, 0x1f, R3.reuse ;  /* 0x0000001fff057819 */ /* 0x100fe20000011403 */
[----:B------:R-:W-:Y:S01]  /*0e10*/  IMAD.MOV.U32 R4, RZ, RZ, R3 ;  /* 0x000000ffff047224 */ /* 0x000fe200078e0003 */
[C---:B------:R-:W-:Y:S01]  /*0e20*/  ISETP.GE.U32.AND P0, PT, R6.reuse, 0x4, PT ;  /* 0x000000040600780c */ /* 0x040fe20003f06070 */
[----:B------:R-:W-:Y:S01]  /*0e30*/  BSSY.RECONVERGENT B3, `(.L_x_49) ;  /* 0x0000042000037945 */ /* 0x000fe20003800200 */
[----:B0-----:R-:W-:Y:S01]  /*0e40*/  LOP3.LUT R12, R6, 0x3, RZ, 0xc0, !PT ;  /* 0x00000003060c7812 */ /* 0x001fe200078ec0ff */
[----:B------:R-:W-:Y:S02]  /*0e50*/  IMAD.MOV.U32 R11, RZ, RZ, R7 ;  /* 0x000000ffff0b7224 */ /* 0x000fe400078e0007 */
[----:B------:R-:W0:Y:S08]  /*0e60*/  I2F.F64.U64 R4, R4 ;  /* 0x0000000400047312 */ /* 0x000e300000301800 */
[----:B------:R-:W-:Y:S05]  /*0e70*/  @!P0 BRA `(.L_x_50) ;  /* 0x0000000000f48947 */ /* 0x000fea0003800000 */
[----:B------:R-:W-:Y:S01]  /*0e80*/  LOP3.LUT R40, R6, 0x7ffffffc, RZ, 0xc0, !PT ;  /* 0x7ffffffc06287812 */ /* 0x000fe200078ec0ff */
[----:B------:R-:W-:Y:S02]  /*0e90*/  IMAD.MOV.U32 R13, RZ, RZ, RZ ;  /* 0x000000ffff0d7224 */ /* 0x000fe400078e00ff */
[----:B------:R-:W-:-:S07]  /*0ea0*/  IMAD.MOV.U32 R11, RZ, RZ, R7 ;  /* 0x000000ffff0b7224 */ /* 0x000fce00078e0007 */
.L_x_55:
[----:B------:R-:W-:Y:S01]  /*0eb0*/  VIADD R22, R11, 0xffffffff ;  /* 0xffffffff0b167836 */ /* 0x000fe20000000000 */
[----:B-1----:R-:W-:Y:S01]  /*0ec0*/  I2F.F64.U64 R18, R18 ;  /* 0x0000001200127312 */ /* 0x002fe20000301800 */
[----:B------:R-:W-:Y:S01]  /*0ed0*/  VIADD R13, R13, 0x4 ;  /* 0x000000040d0d7836 */ /* 0x000fe20000000000 */
[----:B------:R-:W-:Y:S01]  /*0ee0*/  BSSY.RECONVERGENT B4, `(.L_x_51) ;  /* 0x0000006000047945 */ /* 0x000fe20003800200 */
[----:B------:R-:W-:-:S03]  /*0ef0*/  MOV R9, 0xf40 ;  /* 0x00000f4000097802 */ /* 0x000fc60000000f00 */
[----:B------:R-:W-:Y:S02]  /*0f00*/  ISETP.NE.AND P0, PT, R13, R40, PT ;  /* 0x000000280d00720c */ /* 0x000fe40003f05270 */
[----:B------:R-:W1:Y:S02]  /*0f10*/  I2F.F64 R14, R22 ;  /* 0x00000016000e7312 */ /* 0x000e640000201c00 */
[----:B-1----:R-:W-:-:S09]  /*0f20*/  IMAD.MOV.U32 R10, RZ, RZ, R14 ;  /* 0x000000ffff0a7224 */ /* 0x002fd200078e000e */
[----:B0-----:R-:W-:Y:S05]  /*0f30*/  CALL.REL.NOINC `($_Z3addPcS_PiS0_S0_i$__internal_accurate_pow) ;  /* 0x0000003c00f87944 */ /* 0x001fea0003c00000 */
[----:B------:R-:W-:Y:S05]  /*0f40*/  BSYNC.RECONVERGENT B4 ;  /* 0x0000000000047941 */ /* 0x000fea0003800200 */
.L_x_51:
[----:B------:R-:W-:Y:S01]  /*0f50*/  ISETP.NE.AND P1, PT, R22, RZ, PT ;  /* 0x000000ff1600720c */ /* 0x000fe20003f25270 */
[----:B------:R-:W-:Y:S01]  /*0f60*/  VIADD R41, R11, 0xfffffffe ;  /* 0xfffffffe0b297836 */ /* 0x000fe20000000000 */
[----:B------:R-:W-:Y:S01]  /*0f70*/  BSSY.RECONVERGENT B4, `(.L_x_52) ;  /* 0x000000b000047945 */ /* 0x000fe20003800200 */
[----:B------:R-:W-:Y:S02]  /*0f80*/  MOV R9, 0x1020 ;  /* 0x0000102000097802 */ /* 0x000fe40000000f00 */
[----:B------:R-:W-:Y:S02]  /*0f90*/  FSEL R14, R20, RZ, P1 ;  /* 0x000000ff140e7208 */ /* 0x000fe40000800000 */
[----:B------:R-:W-:-:S06]  /*0fa0*/  FSEL R15, R10, 1.875, P1 ;  /* 0x3ff000000a0f7808 */ /* 0x000fcc0000800000 */
[----:B------:R-:W-:Y:S01]  /*0fb0*/  DFMA R14, R4, R14, R18 ;  /* 0x0000000e040e722b */ /* 0x000fe20000000012 */
[----:B------:R-:W0:Y:S09]  /*0fc0*/  I2F.F64 R18, R41 ;  /* 0x0000002900127312 */ /* 0x000e320000201c00 */
[----:B------:R-:W1:Y:S01]  /*0fd0*/  F2I.U64.F64.TRUNC R14, R14 ;  /* 0x0000000e000e7311 */ /* 0x000e62000030d800 */
[----:B0-----:R-:W-:-:S07]  /*0fe0*/  IMAD.MOV.U32 R10, RZ, RZ, R18 ;  /* 0x000000ffff0a7224 */ /* 0x001fce00078e0012 */
[----:B-1----:R0:W1:Y:S02]  /*0ff0*/  I2F.F64.U64 R22, R14 ;  /* 0x0000000e00167312 */ /* 0x0020640000301800 */
[----:B0-----:R-:W-:-:S07]  /*1000*/  IMAD.MOV.U32 R15, RZ, RZ, R19 ;  /* 0x000000ffff0f7224 */ /* 0x001fce00078e0013 */
[----:B-1----:R-:W-:Y:S05]  /*1010*/  CALL.REL.NOINC `($_Z3addPcS_PiS0_S0_i$__internal_accurate_pow) ;  /* 0x0000003c00c07944 */ /* 0x002fea0003c00000 */
[----:B------:R-:W-:Y:S05]  /*1020*/  BSYNC.RECONVERGENT B4 ;  /* 0x0000000000047941 */ /* 0x000fea0003800200 */
.L_x_52:
[----:B------:R-:W-:Y:S01]  /*1030*/  ISETP.NE.AND P1, PT, R41, RZ, PT ;  /* 0x000000ff2900720c */ /* 0x000fe20003f25270 */
[----:B------:R-:W-:Y:S01]  /*1040*/  VIADD R41, R11, 0xfffffffd ;  /* 0xfffffffd0b297836 */ /* 0x000fe20000000000 */
[----:B------:R-:W-:Y:S01]  /*1050*/  BSSY.RECONVERGENT B4, `(.L_x_53) ;  /* 0x000000b000047945 */ /* 0x000fe20003800200 */
[----:B------:R-:W-:Y:S02]  /*1060*/  MOV R9, 0x1100 ;  /* 0x0000110000097802 */ /* 0x000fe40000000f00 */
[----:B------:R-:W-:Y:S01]  /*1070*/  FSEL R14, R20, RZ, P1 ;  /* 0x000000ff140e7208 */ /* 0x000fe20000800000 */
[----:B------:R-:W0:Y:S01]  /*1080*/  I2F.F64 R18, R41 ;  /* 0x0000002900127312 */ /* 0x000e220000201c00 */
[----:B------:R-:W-:-:S06]  /*1090*/  FSEL R15, R10, 1.875, P1 ;  /* 0x3ff000000a0f7808 */ /* 0x000fcc0000800000 */
[----:B------:R-:W-:Y:S01]  /*10a0*/  DFMA R14, R4, R14, R22 ;  /* 0x0000000e040e722b */ /* 0x000fe20000000016 */
[----:B0-----:R-:W-:-:S09]  /*10b0*/  IMAD.MOV.U32 R10, RZ, RZ, R18 ;  /* 0x000000ffff0a7224 */ /* 0x001fd200078e0012 */
[----:B------:R-:W0:Y:S08]  /*10c0*/  F2I.U64.F64.TRUNC R14, R14 ;  /* 0x0000000e000e7311 */ /* 0x000e30000030d800 */
[----:B0-----:R0:W1:Y:S02]  /*10d0*/  I2F.F64.U64 R22, R14 ;  /* 0x0000000e00167312 */ /* 0x0010640000301800 */
[----:B0-----:R-:W-:-:S07]  /*10e0*/  IMAD.MOV.U32 R15, RZ, RZ, R19 ;  /* 0x000000ffff0f7224 */ /* 0x001fce00078e0013 */
[----:B-1----:R-:W-:Y:S05]  /*10f0*/  CALL.REL.NOINC `($_Z3addPcS_PiS0_S0_i$__internal_accurate_pow) ;  /* 0x0000003c00887944 */ /* 0x002fea0003c00000 */
[----:B------:R-:W-:Y:S05]  /*1100*/  BSYNC.RECONVERGENT B4 ;  /* 0x0000000000047941 */ /* 0x000fea0003800200 */
.L_x_53:
        /* <DEDUP_REMOVED lines=14> */
.L_x_54:
[----:B------:R-:W-:-:S04]  /*11f0*/  ISETP.NE.AND P1, PT, R11, RZ, PT ;  /* 0x000000ff0b00720c */ /* 0x000fc80003f25270 */
[----:B------:R-:W-:Y:S02]  /*1200*/  FSEL R18, R20, RZ, P1 ;  /* 0x000000ff14127208 */ /* 0x000fe40000800000 */
[----:B------:R-:W-:-:S06]  /*1210*/  FSEL R19, R10, 1.875, P1 ;  /* 0x3ff000000a137808 */ /* 0x000fcc0000800000 */
[----:B------:R-:W-:-:S10]  /*1220*/  DFMA R18, R4, R18, R22 ;  /* 0x000000120412722b */ /* 0x000fd40000000016 */
[----:B------:R-:W1:Y:S01]  /*1230*/  F2I.U64.F64.TRUNC R18, R18 ;  /* 0x0000001200127311 */ /* 0x000e62000030d800 */
[----:B------:R-:W-:Y:S05]  /*1240*/  @P0 BRA `(.L_x_55) ;  /* 0xfffffffc00180947 */ /* 0x000fea000383ffff */
.L_x_50:
[----:B------:R-:W-:Y:S05]  /*1250*/  BSYNC.RECONVERGENT B3 ;  /* 0x0000000000037941 */ /* 0x000fea0003800200 */
.L_x_49:
[----:B------:R-:W-:Y:S01]  /*1260*/  ISETP.NE.AND P0, PT, R12, RZ, PT ;  /* 0x000000ff0c00720c */ /* 0x000fe20003f05270 */
[----:B------:R-:W-:-:S12]  /*1270*/  IMAD.IADD R7, R7, 0x1, -R6 ;  /* 0x0000000107077824 */ /* 0x000fd800078e0a06 */
[----:B------:R-:W-:Y:S05]  /*1280*/  @!P0 BRA `(.L_x_48) ;  /* 0x0000000000a48947 */ /* 0x000fea0003800000 */
[----:B------:R-:W-:Y:S01]  /*1290*/  VIADD R13, R11, 0xffffffff ;  /* 0xffffffff0b0d7836 */ /* 0x000fe20000000000 */
[----:B-1----:R-:W-:Y:S01]  /*12a0*/  I2F.F64.U64 R22, R18 ;  /* 0x0000001200167312 */ /* 0x002fe20000301800 */
[----:B------:R-:W-:Y:S01]  /*12b0*/  BSSY.RECONVERGENT B3, `(.L_x_56) ;  /* 0x0000005000037945 */ /* 0x000fe20003800200 */
[----:B------:R-:W-:-:S06]  /*12c0*/  MOV R9, 0x1300 ;  /* 0x0000130000097802 */ /* 0x000fcc0000000f00 */
[----:B------:R-:W1:Y:S02]  /*12d0*/  I2F.F64 R14, R13 ;  /* 0x0000000d000e7312 */ /* 0x000e640000201c00 */
[----:B-1----:R-:W-:-:S07]  /*12e0*/  IMAD.MOV.U32 R10, RZ, RZ, R14 ;  /* 0x000000ffff0a7224 */ /* 0x002fce00078e000e */
[----:B0-----:R-:W-:Y:S05]  /*12f0*/  CALL.REL.NOINC `($_Z3addPcS_PiS0_S0_i$__internal_accurate_pow) ;  /* 0x0000003c00087944 */ /* 0x001fea0003c00000 */
[----:B------:R-:W-:Y:S05]  /*1300*/  BSYNC.RECONVERGENT B3 ;  /* 0x0000000000037941 */ /* 0x000fea0003800200 */
.L_x_56:
[----:B------:R-:W-:-:S04]  /*1310*/  ISETP.NE.AND P0, PT, R13, RZ, PT ;  /* 0x000000ff0d00720c */ /* 0x000fc80003f05270 */
[----:B------:R-:W-:Y:S02]  /*1320*/  FSEL R18, R20, RZ, P0 ;  /* 0x000000ff14127208 */ /* 0x000fe40000000000 */
[----:B------:R-:W-:Y:S02]  /*1330*/  FSEL R19, R10, 1.875, P0 ;  /* 0x3ff000000a137808 */ /* 0x000fe40000000000 */
[----:B------:R-:W-:-:S04]  /*1340*/  ISETP.NE.AND P0, PT, R12, 0x1, PT ;  /* 0x000000010c00780c */ /* 0x000fc80003f05270 */
[----:B------:R-:W-:-:S10]  /*1350*/  DFMA R18, R4, R18, R22 ;  /* 0x000000120412722b */ /* 0x000fd40000000016 */
[----:B------:R-:W2:Y:S01]  /*1360*/  F2I.U64.F64.TRUNC R18, R18 ;  /* 0x0000001200127311 */ /* 0x000ea2000030d800 */
[----:B------:R-:W-:Y:S05]  /*1370*/  @!P0 BRA `(.L_x_48) ;  /* 0x0000000000688947 */ /* 0x000fea0003800000 */
[----:B------:R-:W-:Y:S01]  /*1380*/  VIADD R13, R11, 0xfffffffe ;  /* 0xfffffffe0b0d7836 */ /* 0x000fe20000000000 */
[----:B--2---:R-:W-:Y:S01]  /*1390*/  I2F.F64.U64 R22, R18 ;  /* 0x0000001200167312 */ /* 0x004fe20000301800 */
[----:B------:R-:W-:Y:S01]  /*13a0*/  BSSY.RECONVERGENT B3, `(.L_x_57) ;  /* 0x0000005000037945 */ /* 0x000fe20003800200 */
[----:B------:R-:W-:-:S06]  /*13b0*/  MOV R9, 0x13f0 ;  /* 0x000013f000097802 */ /* 0x000fcc0000000f00 */
[----:B------:R-:W0:Y:S02]  /*13c0*/  I2F.F64 R14, R13 ;  /* 0x0000000d000e7312 */ /* 0x000e240000201c00 */
[----:B0-----:R-:W-:-:S07]  /*13d0*/  IMAD.MOV.U32 R10, RZ, RZ, R14 ;  /* 0x000000ffff0a7224 */ /* 0x001fce00078e000e */
[----:B------:R-:W-:Y:S05]  /*13e0*/  CALL.REL.NOINC `($_Z3addPcS_PiS0_S0_i$__internal_accurate_pow) ;  /* 0x0000003800cc7944 */ /* 0x000fea0003c00000 */
[----:B------:R-:W-:Y:S05]  /*13f0*/  BSYNC.RECONVERGENT B3 ;  /* 0x0000000000037941 */ /* 0x000fea0003800200 */
.L_x_57:
[----:B------:R-:W-:-:S04]  /*1400*/  ISETP.NE.AND P0, PT, R13, RZ, PT ;  /* 0x000000ff0d00720c */ /* 0x000fc80003f05270 */
[----:B------:R-:W-:Y:S02]  /*1410*/  FSEL R18, R20, RZ, P0 ;  /* 0x000000ff14127208 */ /* 0x000fe40000000000 */
[----:B------:R-:W-:Y:S02]  /*1420*/  FSEL R19, R10, 1.875, P0 ;  /* 0x3ff000000a137808 */ /* 0x000fe40000000000 */
[----:B------:R-:W-:-:S04]  /*1430*/  ISETP.NE.AND P0, PT, R12, 0x2, PT ;  /* 0x000000020c00780c */ /* 0x000fc80003f05270 */
[----:B------:R-:W-:-:S10]  /*1440*/  DFMA R18, R4, R18, R22 ;  /* 0x000000120412722b */ /* 0x000fd40000000016 */
[----:B------:R-:W3:Y:S01]  /*1450*/  F2I.U64.F64.TRUNC R18, R18 ;  /* 0x0000001200127311 */ /* 0x000ee2000030d800 */
[----:B------:R-:W-:Y:S05]  /*1460*/  @!P0 BRA `(.L_x_48) ;  /* 0x00000000002c8947 */ /* 0x000fea0003800000 */
[----:B------:R-:W-:Y:S01]  /*1470*/  VIADD R12, R11, 0xfffffffd ;  /* 0xfffffffd0b0c7836 */ /* 0x000fe20000000000 */
[----:B---3--:R-:W-:Y:S01]  /*1480*/  I2F.F64.U64 R18, R18 ;  /* 0x0000001200127312 */ /* 0x008fe20000301800 */
[----:B------:R-:W-:-:S07]  /*1490*/  MOV R9, 0x14d0 ;  /* 0x000014d000097802 */ /* 0x000fce0000000f00 */
[----:B------:R-:W0:Y:S02]  /*14a0*/  I2F.F64 R10, R12 ;  /* 0x0000000c000a7312 */ /* 0x000e240000201c00 */
[----:B0-----:R-:W-:-:S07]  /*14b0*/  IMAD.MOV.U32 R15, RZ, RZ, R11 ;  /* 0x000000ffff0f7224 */ /* 0x001fce00078e000b */
[----:B------:R-:W-:Y:S05]  /*14c0*/  CALL.REL.NOINC `($_Z3addPcS_PiS0_S0_i$__internal_accurate_pow) ;  /* 0x0000003800947944 */ /* 0x000fea0003c00000 */
[----:B------:R-:W-:-:S04]  /*14d0*/  ISETP.NE.AND P0, PT, R12, RZ, PT ;  /* 0x000000ff0c00720c */ /* 0x000fc80003f05270 */
[----:B------:R-:W-:Y:S02]  /*14e0*/  FSEL R20, R20, RZ, P0 ;  /* 0x000000ff14147208 */ /* 0x000fe40000000000 */
[----:B------:R-:W-:-:S06]  /*14f0*/  FSEL R21, R10, 1.875, P0 ;  /* 0x3ff000000a157808 */ /* 0x000fcc0000000000 */
[----:B------:R-:W-:-:S06]  /*1500*/  DFMA R4, R4, R20, R18 ;  /* 0x000000140404722b */ /* 0x000fcc0000000012 */
[----:B------:R4:W0:Y:S05]  /*1510*/  F2I.U64.F64.TRUNC R18, R4 ;  /* 0x0000000400127311 */ /* 0x00082a000030d800 */
.L_x_48:
[----:B------:R-:W-:Y:S05]  /*1520*/  BSYNC.RECONVERGENT B2 ;  /* 0x0000000000027941 */ /* 0x000fea0003800200 */
.L_x_47:
[----:B------:R-:W-:Y:S01]  /*1530*/  ISETP.GE.AND P0, PT, R7, 0x1, PT ;  /* 0x000000010700780c */ /* 0x000fe20003f06270 */
[----:B------:R-:W-:Y:S01]  /*1540*/  BSSY.RECONVERGENT B2, `(.L_x_58) ;  /* 0x00000a9000027945 */ /* 0x000fe20003800200 */
[----:B------:R-:W-:-:S11]  /*1550*/  IMAD.MOV.U32 R11, RZ, RZ, R8 ;  /* 0x000000ffff0b7224 */ /* 0x000fd600078e0008 */
[----:B------:R-:W-:Y:S05]  /*1560*/  @!P0 BRA `(.L_x_59) ;  /* 0x0000000800988947 */ /* 0x000fea0003800000 */
[----:B------:R-:W0:Y:S02]  /*1570*/  LDC.64 R10, c[0x0][0x380] ;  /* 0x0000e000ff0a7b82 */ /* 0x000e240000000a00 */
[----:B0---4-:R-:W-:-:S04]  /*1580*/  IADD3 R4, P0, PT, R8, R10, RZ ;  /* 0x0000000a08047210 */ /* 0x011fc80007f1e0ff */
[----:B------:R-:W-:-:S05]  /*1590*/  LEA.HI.X.SX32 R5, R8, R11, 0x1, P0 ;  /* 0x0000000b08057211 */ /* 0x000fca00000f0eff */
[----:B------:R0:W5:Y:S01]  /*15a0*/  LDG.E.S8 R9, desc[UR36][R4.64] ;  /* 0x0000002404097981 */ /* 0x000162000c1e1300 */
[----:B------:R-:W-:Y:S01]  /*15b0*/  BSSY.RECONVERGENT B3, `(.L_x_60) ;  /* 0x000000b000037945 */ /* 0x000fe20003800200 */
[----:B------:R-:W-:Y:S02]  /*15c0*/  IMAD.MOV.U32 R3, RZ, RZ, RZ ;  /* 0x000000ffff037224 */ /* 0x000fe400078e00ff */
[----:B------:R-:W-:-:S07]  /*15d0*/  IMAD.MOV.U32 R6, RZ, RZ, R8 ;  /* 0x000000ffff067224 */ /* 0x000fce00078e0008 */
.L_x_61:
[----:B0-----:R-:W-:-:S04]  /*15e0*/  IADD3 R4, P0, PT, R6, R10, RZ ;  /* 0x0000000a06047210 */ /* 0x001fc80007f1e0ff */
[----:B------:R-:W-:-:S05]  /*15f0*/  LEA.HI.X.SX32 R5, R6, R11, 0x1, P0 ;  /* 0x0000000b06057211 */ /* 0x000fca00000f0eff */
[----:B------:R0:W4:Y:S01]  /*1600*/  LDG.E.U8 R4, desc[UR36][R4.64+0x1] ;  /* 0x0000012404047981 */ /* 0x000122000c1e1100 */
[----:B------:R-:W-:Y:S02]  /*1610*/  VIADD R6, R6, 0x1 ;  /* 0x0000000106067836 */ /* 0x000fe40000000000 */
[----:B0-----:R-:W-:Y:S02]  /*1620*/  IMAD.MOV.U32 R5, RZ, RZ, R3 ;  /* 0x000000ffff057224 */ /* 0x001fe400078e0003 */
[----:B------:R-:W-:Y:S01]  /*1630*/  VIADD R3, R3, 0x1 ;  /* 0x0000000103037836 */ /* 0x000fe20000000000 */
[----:B----4-:R-:W-:-:S13]  /*1640*/  ISETP.NE.AND P0, PT, R4, 0x45, PT ;  /* 0x000000450400780c */ /* 0x010fda0003f05270 */
[----:B------:R-:W-:Y:S05]  /*1650*/  @P0 BRA `(.L_x_61) ;  /* 0xfffffffc00e00947 */ /* 0x000fea000383ffff */
[----:B------:R-:W-:Y:S05]  /*1660*/  BSYNC.RECONVERGENT B3 ;  /* 0x0000000000037941 */ /* 0x000fea0003800200 */
.L_x_60:
[----:B------:R-:W-:Y:S01]  /*1670*/  ISETP.NE.AND P0, PT, R5, RZ, PT ;  /* 0x000000ff0500720c */ /* 0x000fe20003f05270 */
[----:B-----5:R-:W-:Y:S01]  /*1680*/  VIADD R3, R9, 0xffffffd0 ;  /* 0xffffffd009037836 */ /* 0x020fe20000000000 */
[----:B------:R-:W-:Y:S01]  /*1690*/  IADD3 R11, PT, PT, R8, 0x2, R5 ;  /* 0x00000002080b7810 */ /* 0x000fe20007ffe005 */
[----:B------:R-:W-:-:S10]  /*16a0*/  IMAD.MOV.U32 R6, RZ, RZ, RZ ;  /* 0x000000ffff067224 */ /* 0x000fd400078e00ff */
[----:B------:R-:W-:Y:S05]  /*16b0*/  @!P0 BRA `(.L_x_59) ;  /* 0x0000000800448947 */ /* 0x000fea0003800000 */
[----:B------:R-:W-:Y:S01]  /*16c0*/  ISETP.GE.U32.AND P0, PT, R5, 0x4, PT ;  /* 0x000000040500780c */ /* 0x000fe20003f06070 */
[----:B------:R-:W-:Y:S01]  /*16d0*/  BSSY.RECONVERGENT B3, `(.L_x_62) ;  /* 0x0000050000037945 */ /* 0x000fe20003800200 */
[----:B------:R-:W-:Y:S02]  /*16e0*/  IMAD.MOV.U32 R6, RZ, RZ, RZ ;  /* 0x000000ffff067224 */ /* 0x000fe400078e00ff */
[----:B------:R-:W-:-:S09]  /*16f0*/  IMAD.MOV.U32 R4, RZ, RZ, R5 ;  /* 0x000000ffff047224 */ /* 0x000fd200078e0005 */
[----:B------:R-:W-:Y:S05]  /*1700*/  @!P0 BRA `(.L_x_63) ;  /* 0x0000000400308947 */ /* 0x000fea0003800000 */
[----:B------:R-:W-:Y:S01]  /*1710*/  LOP3.LUT R23, R5, 0x7ffffffc, RZ, 0xc0, !PT ;  /* 0x7ffffffc05177812 */ /* 0x000fe200078ec0ff */
[----:B------:R-:W-:Y:S02]  /*1720*/  IMAD.MOV.U32 R6, RZ, RZ, RZ ;  /* 0x000000ffff067224 */ /* 0x000fe400078e00ff */
[----:B------:R-:W-:Y:S02]  /*1730*/  IMAD.MOV.U32 R4, RZ, RZ, R5 ;  /* 0x000000ffff047224 */ /* 0x000fe400078e0005 */
[----:B------:R-:W-:-:S07]  /*1740*/  IMAD.MOV.U32 R22, RZ, RZ, RZ ;  /* 0x000000ffff167224 */ /* 0x000fce00078e00ff */
.L_x_68:
[----:B0-----:R-:W0:Y:S02]  /*1750*/  LDCU.64 UR4, c[0x0][0x380] ;  /* 0x00007000ff0477ac */ /* 0x001e240008000a00 */
[----:B0-----:R-:W-:-:S04]  /*1760*/  IADD3 R12, P0, PT, R8, UR4, RZ ;  /* 0x00000004080c7c10 */ /* 0x001fc8000ff1e0ff */
[----:B------:R-:W-:-:S05]  /*1770*/  LEA.HI.X.SX32 R13, R8, UR5, 0x1, P0 ;  /* 0x00000005080d7c11 */ /* 0x000fca00080f0eff */
[----:B----4-:R-:W4:Y:S01]  /*1780*/  LDG.E.S8 R9, desc[UR36][R12.64+0x1] ;  /* 0x000001240c097981 */ /* 0x010f22000c1e1300 */
[----:B------:R-:W-:Y:S01]  /*1790*/  VIADD R44, R4, 0xffffffff ;  /* 0xffffffff042c7836 */ /* 0x000fe20000000000 */
[----:B------:R-:W-:Y:S01]  /*17a0*/  I2F.F64 R42, R6 ;  /* 0x00000006002a7312 */ /* 0x000fe20000201c00 */
[----:B------:R-:W-:Y:S01]  /*17b0*/  VIADD R22, R22, 0x4 ;  /* 0x0000000416167836 */ /* 0x000fe20000000000 */
[----:B------:R-:W-:Y:S04]  /*17c0*/  BSSY.RECONVERGENT B4, `(.L_x_64) ;  /* 0x0000008000047945 */ /* 0x000fe80003800200 */
[----:B------:R-:W-:Y:S02]  /*17d0*/  ISETP.NE.AND P0, PT, R22, R23, PT ;  /* 0x000000171600720c */ /* 0x000fe40003f05270 */
[----:B------:R-:W0:Y:S02]  /*17e0*/  I2F.F64.U32 R14, R44 ;  /* 0x0000002c000e7312 */ /* 0x000e240000201800 */
[----:B0-----:R-:W-:-:S02]  /*17f0*/  IMAD.MOV.U32 R10, RZ, RZ, R14 ;  /* 0x000000ffff0a7224 */ /* 0x001fc400078e000e */
[----:B----4-:R-:W-:-:S04]  /*1800*/  VIADD R9, R9, 0xffffffd0 ;  /* 0xffffffd009097836 */ /* 0x010fc80000000000 */
[----:B------:R0:W4:Y:S02]  /*1810*/  I2F.F64 R40, R9 ;  /* 0x0000000900287312 */ /* 0x0001240000201c00 */
[----:B0-----:R-:W-:-:S07]  /*1820*/  MOV R9, 0x1840 ;  /* 0x0000184000097802 */ /* 0x001fce0000000f00 */
[----:B-1234-:R-:W-:Y:S05]  /*1830*/  CALL.REL.NOINC `($_Z3addPcS_PiS0_S0_i$__internal_accurate_pow) ;  /* 0x0000003400b87944 */ /* 0x01efea0003c00000 */
[----:B------:R-:W-:Y:S05]  /*1840*/  BSYNC.RECONVERGENT B4 ;  /* 0x0000000000047941 */ /* 0x000fea0003800200 */
.L_x_64:
[----:B------:R-:W2:Y:S01]  /*1850*/  LDG.E.S8 R6, desc[UR36][R12.64+0x2] ;  /* 0x000002240c067981 */ /* 0x000ea2000c1e1300 */
[----:B------:R-:W-:Y:S01]  /*1860*/  ISETP.NE.AND P1, PT, R44, RZ, PT ;  /* 0x000000ff2c00720c */ /* 0x000fe20003f25270 */
[----:B------:R-:W-:Y:S01]  /*1870*/  VIADD R44, R4, 0xfffffffe ;  /* 0xfffffffe042c7836 */ /* 0x000fe20000000000 */
[----:B------:R-:W-:Y:S01]  /*1880*/  BSSY.RECONVERGENT B4, `(.L_x_65) ;  /* 0x000000c000047945 */ /* 0x000fe20003800200 */
        /* <DEDUP_REMOVED lines=12> */
.L_x_65:
        /* <DEDUP_REMOVED lines=16> */
.L_x_66:
[----:B------:R0:W2:Y:S01]  /*1a50*/  LDG.E.S8 R6, desc[UR36][R12.64+0x4] ;  /* 0x000004240c067981 */ /* 0x0000a2000c1e1300 */
[----:B------:R-:W-:Y:S01]  /*1a60*/  ISETP.NE.AND P1, PT, R44, RZ, PT ;  /* 0x000000ff2c00720c */ /* 0x000fe20003f25270 */
[----:B------:R-:W-:Y:S01]  /*1a70*/  VIADD R4, R4, 0xfffffffc ;  /* 0xfffffffc04047836 */ /* 0x000fe20000000000 */
        /* <DEDUP_REMOVED lines=15> */
.L_x_67:
[----:B------:R-:W-:-:S04]  /*1b70*/  ISETP.NE.AND P1, PT, R4, RZ, PT ;  /* 0x000000ff0400720c */ /* 0x000fc80003f25270 */
[----:B------:R-:W-:Y:S02]  /*1b80*/  FSEL R12, R20, RZ, P1 ;  /* 0x000000ff140c7208 */ /* 0x000fe40000800000 */
[----:B------:R-:W-:-:S06]  /*1b90*/  FSEL R13, R10, 1.875, P1 ;  /* 0x3ff000000a0d7808 */ /* 0x000fcc0000800000 */
[----:B------:R-:W-:-:S06]  /*1ba0*/  DFMA R12, R42, R12, R40 ;  /* 0x0000000c2a0c722b */ /* 0x000fcc0000000028 */
[----:B------:R0:W4:Y:S01]  /*1bb0*/  F2I.F64.TRUNC R6, R12 ;  /* 0x0000000c00067311 */ /* 0x000122000030d100 */
[----:B------:R-:W-:Y:S05]  /*1bc0*/  @P0 BRA `(.L_x_68) ;  /* 0xfffffff800e00947 */ /* 0x000fea000383ffff */
.L_x_63:
[----:B------:R-:W-:Y:S05]  /*1bd0*/  BSYNC.RECONVERGENT B3 ;  /* 0x0000000000037941 */ /* 0x000fea0003800200 */
.L_x_62:
[----:B------:R-:W-:-:S13]  /*1be0*/  LOP3.LUT P0, R9, R5, 0x3, RZ, 0xc0, !PT ;  /* 0x0000000305097812 */ /* 0x000fda000780c0ff */
[----:B------:R-:W-:Y:S05]  /*1bf0*/  @!P0 BRA `(.L_x_59) ;  /* 0x0000000000f48947 */ /* 0x000fea0003800000 */
[----:B------:R-:W-:Y:S01]  /*1c00*/  ISETP.NE.AND P0, PT, R9, 0x1, PT ;  /* 0x000000010900780c */ /* 0x000fe20003f05270 */
[----:B------:R-:W-:-:S12]  /*1c10*/  BSSY.RECONVERGENT B3, `(.L_x_69) ;  /* 0x0000026000037945 */ /* 0x000fd80003800200 */
[----:B------:R-:W-:Y:S05]  /*1c20*/  @!P0 BRA `(.L_x_70) ;  /* 0x0000000000908947 */ /* 0x000fea0003800000 */
[----:B------:R-:W5:Y:S02]  /*1c30*/  LDCU.64 UR4, c[0x0][0x380] ;  /* 0x00007000ff0477ac */ /* 0x000f640008000a00 */
[----:B-----5:R-:W-:-:S04]  /*1c40*/  IADD3 R40, P0, PT, R8, UR4, RZ ;  /* 0x0000000408287c10 */ /* 0x020fc8000ff1e0ff */
[----:B------:R-:W-:-:S05]  /*1c50*/  LEA.HI.X.SX32 R41, R8, UR5, 0x1, P0 ;  /* 0x0000000508297c11 */ /* 0x000fca00080f0eff */
[----:B------:R-:W5:Y:S01]  /*1c60*/  LDG.E.S8 R9, desc[UR36][R40.64+0x1] ;  /* 0x0000012428097981 */ /* 0x000f62000c1e1300 */
[----:B----4-:R4:W-:Y:S01]  /*1c70*/  I2F.F64 R42, R6 ;  /* 0x00000006002a7312 */ /* 0x0109e20000201c00 */
[----:B------:R-:W-:Y:S01]  /*1c80*/  BSSY.RECONVERGENT B4, `(.L_x_71) ;  /* 0x0000009000047945 */ /* 0x000fe20003800200 */
[----:B----4-:R-:W-:-:S06]  /*1c90*/  VIADD R6, R4, 0xffffffff ;  /* 0xffffffff04067836 */ /* 0x010fcc0000000000 */
[----:B0-----:R-:W0:Y:S02]  /*1ca0*/  I2F.F64.U32 R12, R6 ;  /* 0x00000006000c7312 */ /* 0x001e240000201800 */
[----:B0-----:R-:W-:Y:S02]  /*1cb0*/  IMAD.MOV.U32 R10, RZ, RZ, R12 ;  /* 0x000000ffff0a7224 */ /* 0x001fe400078e000c */
[----:B------:R-:W-:Y:S02]  /*1cc0*/  IMAD.MOV.U32 R15, RZ, RZ, R13 ;  /* 0x000000ffff0f7224 */ /* 0x000fe400078e000d */
[----:B-----5:R-:W-:-:S04]  /*1cd0*/  VIADD R9, R9, 0xffffffd0 ;  /* 0xffffffd009097836 */ /* 0x020fc80000000000 */
[----:B------:R0:W4:Y:S02]  /*1ce0*/  I2F.F64 R22, R9 ;  /* 0x0000000900167312 */ /* 0x0001240000201c00 */
[----:B0-----:R-:W-:-:S07]  /*1cf0*/  MOV R9, 0x1d10 ;  /* 0x00001d1000097802 */ /* 0x001fce0000000f00 */
[----:B-1234-:R-:W-:Y:S05]  /*1d00*/  CALL.REL.NOINC `($_Z3addPcS_PiS0_S0_i$__internal_accurate_pow) ;  /* 0x0000003000847944 */ /* 0x01efea0003c00000 */
[----:B------:R-:W-:Y:S05]  /*1d10*/  BSYNC.RECONVERGENT B4 ;  /* 0x0000000000047941 */ /* 0x000fea0003800200 */
.L_x_71:
[----:B------:R-:W2:Y:S01]  /*1d20*/  LDG.E.S8 R40, desc[UR36][R40.64+0x2] ;  /* 0x0000022428287981 */ /* 0x000ea2000c1e1300 */
[----:B------:R-:W-:Y:S01]  /*1d30*/  ISETP.NE.AND P0, PT, R6, RZ, PT ;  /* 0x000000ff0600720c */ /* 0x000fe20003f05270 */
[----:B------:R-:W-:Y:S01]  /*1d40*/  VIADD R4, R4, 0xfffffffe ;  /* 0xfffffffe04047836 */ /* 0x000fe20000000000 */
[----:B------:R-:W-:Y:S01]  /*1d50*/  MOV R9, 0x1e20 ;  /* 0x00001e2000097802 */ /* 0x000fe20000000f00 */
[----:B------:R-:W-:Y:S01]  /*1d60*/  VIADD R8, R8, 0x2 ;  /* 0x0000000208087836 */ /* 0x000fe20000000000 */
[----:B------:R-:W-:Y:S02]  /*1d70*/  FSEL R12, R20, RZ, P0 ;  /* 0x000000ff140c7208 */ /* 0x000fe40000000000 */
[----:B------:R-:W-:-:S06]  /*1d80*/  FSEL R13, R10, 1.875, P0 ;  /* 0x3ff000000a0d7808 */ /* 0x000fcc0000000000 */
[----:B------:R-:W-:-:S06]  /*1d90*/  DFMA R12, R22, R12, R42 ;  /* 0x0000000c160c722b */ /* 0x000fcc000000002a */
[----:B------:R-:W0:Y:S08]  /*1da0*/  F2I.F64.TRUNC R22, R12 ;  /* 0x0000000c00167311 */ /* 0x000e30000030d100 */
[----:B------:R-:W1:Y:S08]  /*1db0*/  I2F.F64.U32 R12, R4 ;  /* 0x00000004000c7312 */ /* 0x000e700000201800 */
[----:B0-----:R-:W0:Y:S01]  /*1dc0*/  I2F.F64 R22, R22 ;  /* 0x0000001600167312 */ /* 0x001e220000201c00 */
[----:B-1----:R-:W-:-:S02]  /*1dd0*/  IMAD.MOV.U32 R10, RZ, RZ, R12 ;  /* 0x000000ffff0a7224 */ /* 0x002fc400078e000c */
[----:B------:R-:W-:Y:S02]  /*1de0*/  IMAD.MOV.U32 R15, RZ, RZ, R13 ;  /* 0x000000ffff0f7224 */ /* 0x000fe400078e000d */
[----:B--2---:R-:W-:-:S06]  /*1df0*/  VIADD R40, R40, 0xffffffd0 ;  /* 0xffffffd028287836 */ /* 0x004fcc0000000000 */
[----:B0-----:R-:W1:Y:S02]  /*1e00*/  I2F.F64 R40, R40 ;  /* 0x0000002800287312 */ /* 0x001e640000201c00 */
[----:B-1----:R-:W-:Y:S05]  /*1e10*/  CALL.REL.NOINC `($_Z3addPcS_PiS0_S0_i$__internal_accurate_pow) ;  /* 0x0000003000407944 */ /* 0x002fea0003c00000 */
[----:B------:R-:W-:-:S04]  /*1e20*/  ISETP.NE.AND P0, PT, R4, RZ, PT ;  /* 0x000000ff0400720c */ /* 0x000fc80003f05270 */
[----:B------:R-:W-:Y:S02]  /*1e30*/  FSEL R12, R20, RZ, P0 ;  /* 0x000000ff140c7208 */ /* 0x000fe40000000000 */
[----:B------:R-:W-:-:S06]  /*1e40*/  FSEL R13, R10, 1.875, P0 ;  /* 0x3ff000000a0d7808 */ /* 0x000fcc0000000000 */
[----:B------:R-:W-:-:S06]  /*1e50*/  DFMA R12, R40, R12, R22 ;  /* 0x0000000c280c722b */ /* 0x000fcc0000000016 */
[----:B------:R0:W1:Y:S05]  /*1e60*/  F2I.F64.TRUNC R6, R12 ;  /* 0x0000000c00067311 */ /* 0x00006a000030d100 */
.L_x_70:
[----:B------:R-:W-:Y:S05]  /*1e70*/  BSYNC.RECONVERGENT B3 ;  /* 0x0000000000037941 */ /* 0x000fea0003800200 */
.L_x_69:
[----:B------:R-:W-:-:S04]  /*1e80*/  LOP3.LUT R5, R5, 0x1, RZ, 0xc0, !PT ;  /* 0x0000000105057812 */ /* 0x000fc800078ec0ff */
[----:B------:R-:W-:-:S13]  /*1e90*/  ISETP.NE.U32.AND P0, PT, R5, 0x1, PT ;  /* 0x000000010500780c */ /* 0x000fda0003f05070 */
[----:B------:R-:W-:Y:S05]  /*1ea0*/  @P0 BRA `(.L_x_59) ;  /* 0x0000000000480947 */ /* 0x000fea0003800000 */
[----:B------:R-:W0:Y:S02]  /*1eb0*/  LDCU.64 UR4, c[0x0][0x380] ;  /* 0x00007000ff0477ac */ /* 0x000e240008000a00 */
[----:B0-----:R-:W-:-:S04]  /*1ec0*/  IADD3 R12, P0, PT, R8, UR4, RZ ;  /* 0x00000004080c7c10 */ /* 0x001fc8000ff1e0ff */
[----:B------:R-:W-:-:S05]  /*1ed0*/  LEA.HI.X.SX32 R13, R8, UR5, 0x1, P0 ;  /* 0x00000005080d7c11 */ /* 0x000fca00080f0eff */
[----:B------:R-:W5:Y:S01]  /*1ee0*/  LDG.E.S8 R12, desc[UR36][R12.64+0x1] ;  /* 0x000001240c0c7981 */ /* 0x000f62000c1e1300 */
[----:B-1--4-:R0:W-:Y:S01]  /*1ef0*/  I2F.F64 R22, R6 ;  /* 0x0000000600167312 */ /* 0x0121e20000201c00 */
[----:B------:R-:W-:Y:S01]  /*1f00*/  MOV R9, 0x1f80 ;  /* 0x00001f8000097802 */ /* 0x000fe20000000f00 */
[----:B0-----:R-:W-:-:S06]  /*1f10*/  VIADD R6, R4, 0xffffffff ;  /* 0xffffffff04067836 */ /* 0x001fcc0000000000 */
[----:B------:R-:W0:Y:S02]  /*1f20*/  I2F.F64.U32 R4, R6 ;  /* 0x0000000600047312 */ /* 0x000e240000201800 */
[----:B0-----:R-:W-:Y:S02]  /*1f30*/  IMAD.MOV.U32 R10, RZ, RZ, R4 ;  /* 0x000000ffff0a7224 */ /* 0x001fe400078e0004 */
[----:B------:R-:W-:Y:S02]  /*1f40*/  IMAD.MOV.U32 R15, RZ, RZ, R5 ;  /* 0x000000ffff0f7224 */ /* 0x000fe400078e0005 */
[----:B-----5:R-:W-:-:S06]  /*1f50*/  VIADD R12, R12, 0xffffffd0 ;  /* 0xffffffd00c0c7836 */ /* 0x020fcc0000000000 */
[----:B------:R-:W0:Y:S02]  /*1f60*/  I2F.F64 R12, R12 ;  /* 0x0000000c000c7312 */ /* 0x000e240000201c00 */
[----:B0-23--:R-:W-:Y:S05]  /*1f70*/  CALL.REL.NOINC `($_Z3addPcS_PiS0_S0_i$__internal_accurate_pow) ;  /* 0x0000002c00e87944 */ /* 0x00dfea0003c00000 */
[----:B------:R-:W-:-:S04]  /*1f80*/  ISETP.NE.AND P0, PT, R6, RZ, PT ;  /* 0x000000ff0600720c */ /* 0x000fc80003f05270 */
[----:B------:R-:W-:Y:S02]  /*1f90*/  FSEL R4, R20, RZ, P0 ;  /* 0x000000ff14047208 */ /* 0x000fe40000000000 */
[----:B------:R-:W-:-:S06]  /*1fa0*/  FSEL R5, R10, 1.875, P0 ;  /* 0x3ff000000a057808 */ /* 0x000fcc0000000000 */
[----:B------:R-:W-:-:S06]  /*1fb0*/  DFMA R4, R12, R4, R22 ;  /* 0x000000040c04722b */ /* 0x000fcc0000000016 */
[----:B------:R0:W1:Y:S05]  /*1fc0*/  F2I.F64.TRUNC R6, R4 ;  /* 0x0000000400067311 */ /* 0x00006a000030d100 */
.L_x_59:
[----:B------:R-:W-:Y:S05]  /*1fd0*/  BSYNC.RECONVERGENT B2 ;  /* 0x0000000000027941 */ /* 0x000fea0003800200 */
.L_x_58:
[----:B------:R-:W-:-:S13]  /*1fe0*/  ISETP.GT.AND P0, PT, R7, RZ, PT ;  /* 0x000000ff0700720c */ /* 0x000fda0003f04270 */
[----:B------:R-:W-:Y:S05]  /*1ff0*/  @P0 BRA `(.L_x_72) ;  /* 0xffffffec00700947 */ /* 0x000fea000383ffff */
.L_x_46:
[----:B------:R-:W-:Y:S05]  /*2000*/  BSYNC.RECONVERGENT B1 ;  /* 0x0000000000017941 */ /* 0x000fea0003800200 */
.L_x_45:
[----:B------:R-:W-:Y:S05]  /*2010*/  BRA `(.L_x_73) ;  /* 0x0000000400c87947 */ /* 0x000fea0003800000 */
.L_x_41:
[----:B------:R-:W-:Y:S02]  /*2020*/  ISETP.GE.AND P0, PT, R7, 0x1, PT ;  /* 0x000000010700780c */ /* 0x000fe40003f06270 */
[----:B------:R-:W-:-:S11]  /*2030*/  CS2R R18, SRZ ;  /* 0x0000000000127805 */ /* 0x000fd6000001ff00 */
[----:B------:R-:W-:Y:S05]  /*2040*/  @!P0 BRA `(.L_x_73) ;  /* 0x0000000400bc8947 */ /* 0x000fea0003800000 */
[--C-:B------:R-:W-:Y:S01]  /*2050*/  SHF.R.S32.HI R5, RZ, 0x1f, R3.reuse ;  /* 0x0000001fff057819 */ /* 0x100fe20000011403 */
[----:B------:R-:W-:Y:S01]  /*2060*/  IMAD.MOV.U32 R4, RZ, RZ, R3 ;  /* 0x000000ffff047224 */ /* 0x000fe200078e0003 */
[C---:B------:R-:W-:Y:S01]  /*2070*/  ISETP.GE.U32.AND P0, PT, R7.reuse, 0x4, PT ;  /* 0x000000040700780c */ /* 0x040fe20003f06070 */
[----:B------:R-:W-:Y:S01]  /*2080*/  BSSY.RECONVERGENT B1, `(.L_x_74) ;  /* 0x0000041000017945 */ /* 0x000fe20003800200 */
[----:B01-3--:R-:W-:Y:S01]  /*2090*/  LOP3.LUT R6, R7, 0x3, RZ, 0xc0, !PT ;  /* 0x0000000307067812 */ /* 0x00bfe200078ec0ff */
[----:B------:R-:W-:Y:S01]  /*20a0*/  IMAD.MOV.U32 R3, RZ, RZ, RZ ;  /* 0x000000ffff037224 */ /* 0x000fe200078e00ff */
[----:B--2---:R-:W-:Y:S01]  /*20b0*/  CS2R R12, SRZ ;  /* 0x00000000000c7805 */ /* 0x004fe2000001ff00 */
[----:B------:R-:W0:Y:S08]  /*20c0*/  I2F.F64.U64 R4, R4 ;  /* 0x0000000400047312 */ /* 0x000e300000301800 */
[----:B------:R-:W-:Y:S05]  /*20d0*/  @!P0 BRA `(.L_x_75) ;  /* 0x0000000000ec8947 */ /* 0x000fea0003800000 */
[----:B------:R-:W-:Y:S01]  /*20e0*/  BSSY.RECONVERGENT B2, `(.L_x_76) ;  /* 0x0000039000027945 */ /* 0x000fe20003800200 */
[----:B------:R-:W-:Y:S01]  /*20f0*/  LOP3.LUT R3, R7, 0x7ffffffc, RZ, 0xc0, !PT ;  /* 0x7ffffffc07037812 */ /* 0x000fe200078ec0ff */
[----:B------:R-:W-:Y:S01]  /*2100*/  IMAD.MOV.U32 R7, RZ, RZ, RZ ;  /* 0x000000ffff077224 */ /* 0x000fe200078e00ff */
[----:B------:R-:W-:-:S07]  /*2110*/  CS2R R18, SRZ ;  /* 0x0000000000127805 */ /* 0x000fce000001ff00 */
.L_x_81:
[----:B-1----:R-:W1:Y:S01]  /*2120*/  I2F.F64.U32 R8, R7 ;  /* 0x0000000700087312 */ /* 0x002e620000201800 */
[----:B------:R-:W-:Y:S07]  /*2130*/  BSSY.RECONVERGENT B3, `(.L_x_77) ;  /* 0x0000006000037945 */ /* 0x000fee0003800200 */
[----:B------:R-:W2:Y:S01]  /*2140*/  I2F.F64.U64 R18, R18 ;  /* 0x0000001200127312 */ /* 0x000ea20000301800 */
[----:B-1----:R-:W-:Y:S01]  /*2150*/  IMAD.MOV.U32 R15, RZ, RZ, R9 ;  /* 0x000000ffff0f7224 */ /* 0x002fe200078e0009 */
[----:B------:R-:W-:Y:S01]  /*2160*/  MOV R9, 0x2190 ;  /* 0x0000219000097802 */ /* 0x000fe20000000f00 */
[----:B------:R-:W-:-:S07]  /*2170*/  IMAD.MOV.U32 R10, RZ, RZ, R8 ;  /* 0x000000ffff0a7224 */ /* 0x000fce00078e0008 */
[----:B0-2---:R-:W-:Y:S05]  /*2180*/  CALL.REL.NOINC `($_Z3addPcS_PiS0_S0_i$__internal_accurate_pow) ;  /* 0x0000002c00647944 */ /* 0x005fea0003c00000 */
[----:B------:R-:W-:Y:S05]  /*2190*/  BSYNC.RECONVERGENT B3 ;  /* 0x0000000000037941 */ /* 0x000fea0003800200 */
.L_x_77:
[C---:B------:R-:W-:Y:S01]  /*21a0*/  ISETP.NE.AND P0, PT, R7.reuse, RZ, PT ;  /* 0x000000ff0700720c */ /* 0x040fe20003f05270 */
[----:B------:R-:W-:Y:S03]  /*21b0*/  BSSY.RECONVERGENT B3, `(.L_x_78) ;  /* 0x000000b000037945 */ /* 0x000fe60003800200 */
[----:B------:R-:W-:Y:S02]  /*21c0*/  FSEL R8, R20, RZ, P0 ;  /* 0x000000ff14087208 */ /* 0x000fe40000000000 */
[----:B------:R-:W-:Y:S01]  /*21d0*/  FSEL R9, R10, 1.875, P0 ;  /* 0x3ff000000a097808 */ /* 0x000fe20000000000 */
[----:B------:R-:W-:-:S05]  /*21e0*/  VIADD R10, R7, 0x1 ;  /* 0x00000001070a7836 */ /* 0x000fca0000000000 */
[----:B------:R-:W-:Y:S01]  /*21f0*/  DFMA R8, R4, R8, R18 ;  /* 0x000000080408722b */ /* 0x000fe20000000012 */
[----:B------:R-:W0:Y:S09]  /*2200*/  I2F.F64.U32 R10, R10 ;  /* 0x0000000a000a7312 */ /* 0x000e320000201800 */
[----:B------:R-:W1:Y:S01]  /*2210*/  F2I.U64.F64.TRUNC R8, R8 ;  /* 0x0000000800087311 */ /* 0x000e62000030d800 */
[----:B0-----:R-:W-:-:S07]  /*2220*/  IMAD.MOV.U32 R15, RZ, RZ, R11 ;  /* 0x000000ffff0f7224 */ /* 0x001fce00078e000b */
[----:B-1----:R0:W1:Y:S02]  /*2230*/  I2F.F64.U64 R12, R8 ;  /* 0x00000008000c7312 */ /* 0x0020640000301800 */
[----:B0-----:R-:W-:-:S07]  /*2240*/  MOV R9, 0x2260 ;  /* 0x0000226000097802 */ /* 0x001fce0000000f00 */
[----:B-1----:R-:W-:Y:S05]  /*2250*/  CALL.REL.NOINC `($_Z3addPcS_PiS0_S0_i$__internal_accurate_pow) ;  /* 0x0000002c00307944 */ /* 0x002fea0003c00000 */
[----:B------:R-:W-:Y:S05]  /*2260*/  BSYNC.RECONVERGENT B3 ;  /* 0x0000000000037941 */ /* 0x000fea0003800200 */
.L_x_78:
[----:B------:R-:W-:Y:S01]  /*2270*/  IMAD.MOV.U32 R11, RZ, RZ, R10 ;  /* 0x000000ffff0b7224 */ /* 0x000fe200078e000a */
[----:B------:R-:W-:Y:S01]  /*2280*/  BSSY.RECONVERGENT B3, `(.L_x_79) ;  /* 0x000000b000037945 */ /* 0x000fe20003800200 */
[----:B------:R-:W-:Y:S02]  /*2290*/  IMAD.MOV.U32 R10, RZ, RZ, R20 ;  /* 0x000000ffff0a7224 */ /* 0x000fe400078e0014 */
[----:B------:R-:W-:-:S04]  /*22a0*/  VIADD R8, R7, 0x2 ;  /* 0x0000000207087836 */ /* 0x000fc80000000000 */
[----:B------:R-:W-:Y:S02]  /*22b0*/  DFMA R10, R4, R10, R12 ;  /* 0x0000000a040a722b */ /* 0x000fe4000000000c */
[----:B------:R-:W0:Y:S08]  /*22c0*/  I2F.F64.U32 R8, R8 ;  /* 0x0000000800087312 */ /* 0x000e300000201800 */
[----:B------:R-:W1:Y:S01]  /*22d0*/  F2I.U64.F64.TRUNC R10, R10 ;  /* 0x0000000a000a7311 */ /* 0x000e62000030d800 */
[----:B0-----:R-:W-:Y:S01]  /*22e0*/  IMAD.MOV.U32 R15, RZ, RZ, R9 ;  /* 0x000000ffff0f7224 */ /* 0x001fe200078e0009 */
[----:B------:R-:W-:-:S06]  /*22f0*/  MOV R9, 0x2330 ;  /* 0x0000233000097802 */ /* 0x000fcc0000000f00 */
[----:B-1----:R0:W1:Y:S02]  /*2300*/  I2F.F64.U64 R12, R10 ;  /* 0x0000000a000c7312 */ /* 0x0020640000301800 */
[----:B0-----:R-:W-:-:S07]  /*2310*/  IMAD.MOV.U32 R10, RZ, RZ, R8 ;  /* 0x000000ffff0a7224 */ /* 0x001fce00078e0008 */
[----:B-1----:R-:W-:Y:S05]  /*2320*/  CALL.REL.NOINC `($_Z3addPcS_PiS0_S0_i$__internal_accurate_pow) ;  /* 0x0000002800fc7944 */ /* 0x002fea0003c00000 */
[----:B------:R-:W-:Y:S05]  /*2330*/  BSYNC.RECONVERGENT B3 ;  /* 0x0000000000037941 */ /* 0x000fea0003800200 */
.L_x_79:
[----:B------:R-:W-:Y:S01]  /*2340*/  IMAD.MOV.U32 R8, RZ, RZ, R20 ;  /* 0x000000ffff087224 */ /* 0x000fe200078e0014 */
[----:B------:R-:W-:Y:S01]  /*2350*/  BSSY.RECONVERGENT B3, `(.L_x_80) ;  /* 0x000000a000037945 */ /* 0x000fe20003800200 */
[----:B------:R-:W-:Y:S02]  /*2360*/  IMAD.MOV.U32 R9, RZ, RZ, R10 ;  /* 0x000000ffff097224 */ /* 0x000fe400078e000a */
[----:B------:R-:W-:-:S04]  /*2370*/  VIADD R10, R7, 0x3 ;  /* 0x00000003070a7836 */ /* 0x000fc80000000000 */
[----:B------:R-:W-:Y:S02]  /*2380*/  DFMA R8, R4, R8, R12 ;  /* 0x000000080408722b */ /* 0x000fe4000000000c */
[----:B------:R-:W0:Y:S08]  /*2390*/  I2F.F64.U32 R10, R10 ;  /* 0x0000000a000a7312 */ /* 0x000e300000201800 */
[----:B------:R-:W1:Y:S01]  /*23a0*/  F2I.U64.F64.TRUNC R8, R8 ;  /* 0x0000000800087311 */ /* 0x000e62000030d800 */
[----:B0-----:R-:W-:-:S07]  /*23b0*/  IMAD.MOV.U32 R15, RZ, RZ, R11 ;  /* 0x000000ffff0f7224 */ /* 0x001fce00078e000b */
[----:B-1----:R0:W1:Y:S02]  /*23c0*/  I2F.F64.U64 R18, R8 ;  /* 0x0000000800127312 */ /* 0x0020640000301800 */
[----:B0-----:R-:W-:-:S07]  /*23d0*/  MOV R9, 0x23f0 ;  /* 0x000023f000097802 */ /* 0x001fce0000000f00 */
[----:B-1----:R-:W-:Y:S05]  /*23e0*/  CALL.REL.NOINC `($_Z3addPcS_PiS0_S0_i$__internal_accurate_pow) ;  /* 0x0000002800cc7944 */ /* 0x002fea0003c00000 */
[----:B------:R-:W-:Y:S05]  /*23f0*/  BSYNC.RECONVERGENT B3 ;  /* 0x0000000000037941 */ /* 0x000fea0003800200 */
.L_x_80:
[----:B------:R-:W-:Y:S02]  /*2400*/  IMAD.MOV.U32 R11, RZ, RZ, R10 ;  /* 0x000000ffff0b7224 */ /* 0x000fe400078e000a */
[----:B------:R-:W-:Y:S02]  /*2410*/  IMAD.MOV.U32 R10, RZ, RZ, R20 ;  /* 0x000000ffff0a7224 */ /* 0x000fe400078e0014 */
[----:B------:R-:W-:-:S04]  /*2420*/  VIADD R7, R7, 0x4 ;  /* 0x0000000407077836 */ /* 0x000fc80000000000 */
[----:B------:R-:W-:Y:S01]  /*2430*/  DFMA R18, R4, R10, R18 ;  /* 0x0000000a0412722b */ /* 0x000fe20000000012 */
[----:B------:R-:W-:-:S09]  /*2440*/  ISETP.NE.AND P0, PT, R7, R3, PT ;  /* 0x000000030700720c */ /* 0x000fd20003f05270 */
[----:B------:R-:W1:Y:S04]  /*2450*/  F2I.U64.F64.TRUNC R18, R18 ;  /* 0x0000001200127311 */ /* 0x000e68000030d800 */
[----:B------:R-:W-:Y:S05]  /*2460*/  @P0 BRA `(.L_x_81) ;  /* 0xfffffffc002c0947 */ /* 0x000fea000383ffff */
[----:B------:R-:W-:Y:S05]  /*2470*/  BSYNC.RECONVERGENT B2 ;  /* 0x0000000000027941 */ /* 0x000fea0003800200 */
.L_x_76:
[----:B-1----:R1:W2:Y:S02]  /*2480*/  I2F.F64.U64 R12, R18 ;  /* 0x00000012000c7312 */ /* 0x0022a40000301800 */
.L_x_75:
[----:B------:R-:W-:Y:S05]  /*2490*/  BSYNC.RECONVERGENT B1 ;  /* 0x0000000000017941 */ /* 0x000fea0003800200 */
.L_x_74:
[----:B------:R-:W-:-:S13]  /*24a0*/  ISETP.NE.AND P0, PT, R6, RZ, PT ;  /* 0x000000ff0600720c */ /* 0x000fda0003f05270 */
[----:B------:R-:W-:Y:S05]  /*24b0*/  @!P0 BRA `(.L_x_73) ;  /* 0x0000000000a08947 */ /* 0x000fea0003800000 */
[----:B------:R-:W3:Y:S01]  /*24c0*/  I2F.F64.U32 R8, R3 ;  /* 0x0000000300087312 */ /* 0x000ee20000201800 */
[----:B------:R-:W-:Y:S01]  /*24d0*/  BSSY.RECONVERGENT B1, `(.L_x_82) ;  /* 0x0000005000017945 */ /* 0x000fe20003800200 */
[----:B---3--:R-:W-:Y:S01]  /*24e0*/  IMAD.MOV.U32 R15, RZ, RZ, R9 ;  /* 0x000000ffff0f7224 */ /* 0x008fe200078e0009 */
[----:B------:R-:W-:Y:S01]  /*24f0*/  MOV R9, 0x2520 ;  /* 0x0000252000097802 */ /* 0x000fe20000000f00 */
[----:B------:R-:W-:-:S07]  /*2500*/  IMAD.MOV.U32 R10, RZ, RZ, R8 ;  /* 0x000000ffff0a7224 */ /* 0x000fce00078e0008 */
[----:B012---:R-:W-:Y:S05]  /*2510*/  CALL.REL.NOINC `($_Z3addPcS_PiS0_S0_i$__internal_accurate_pow) ;  /* 0x0000002800807944 */ /* 0x007fea0003c00000 */
[----:B------:R-:W-:Y:S05]  /*2520*/  BSYNC.RECONVERGENT B1 ;  /* 0x0000000000017941 */ /* 0x000fea0003800200 */
.L_x_82:
[----:B------:R-:W-:-:S04]  /*2530*/  ISETP.NE.AND P0, PT, R3, RZ, PT ;  /* 0x000000ff0300720c */ /* 0x000fc80003f05270 */
[----:B------:R-:W-:Y:S02]  /*2540*/  FSEL R20, R20, RZ, P0 ;  /* 0x000000ff14147208 */ /* 0x000fe40000000000 */
[----:B------:R-:W-:Y:S02]  /*2550*/  FSEL R21, R10, 1.875, P0 ;  /* 0x3ff000000a157808 */ /* 0x000fe40000000000 */
[----:B------:R-:W-:-:S04]  /*2560*/  ISETP.NE.AND P0, PT, R6, 0x1, PT ;  /* 0x000000010600780c */ /* 0x000fc80003f05270 */
[----:B------:R-:W-:-:S06]  /*2570*/  DFMA R12, R4, R20, R12 ;  /* 0x00000014040c722b */ /* 0x000fcc000000000c */
[----:B------:R4:W0:Y:S03]  /*2580*/  F2I.U64.F64.TRUNC R18, R12 ;  /* 0x0000000c00127311 */ /* 0x000826000030d800 */
[----:B------:R-:W-:Y:S05]  /*2590*/  @!P0 BRA `(.L_x_73) ;  /* 0x0000000000688947 */ /* 0x000fea0003800000 */
[----:B------:R-:W-:Y:S01]  /*25a0*/  VIADD R8, R3, 0x1 ;  /* 0x0000000103087836 */ /* 0x000fe20000000000 */
[----:B0-----:R-:W-:Y:S01]  /*25b0*/  I2F.F64.U64 R18, R18 ;  /* 0x0000001200127312 */ /* 0x001fe20000301800 */
[----:B------:R-:W-:Y:S07]  /*25c0*/  BSSY.RECONVERGENT B1, `(.L_x_83) ;  /* 0x0000006000017945 */ /* 0x000fee0003800200 */
[----:B------:R-:W0:Y:S02]  /*25d0*/  I2F.F64.U32 R8, R8 ;  /* 0x0000000800087312 */ /* 0x000e240000201800 */
[----:B0-----:R-:W-:Y:S01]  /*25e0*/  IMAD.MOV.U32 R15, RZ, RZ, R9 ;  /* 0x000000ffff0f7224 */ /* 0x001fe200078e0009 */
[----:B------:R-:W-:Y:S01]  /*25f0*/  MOV R9, 0x2620 ;  /* 0x0000262000097802 */ /* 0x000fe20000000f00 */
[----:B------:R-:W-:-:S07]  /*2600*/  IMAD.MOV.U32 R10, RZ, RZ, R8 ;  /* 0x000000ffff0a7224 */ /* 0x000fce00078e0008 */
[----:B----4-:R-:W-:Y:S05]  /*2610*/  CALL.REL.NOINC `($_Z3addPcS_PiS0_S0_i$__internal_accurate_pow) ;  /* 0x0000002800407944 */ /* 0x010fea0003c00000 */
[----:B------:R-:W-:Y:S05]  /*2620*/  BSYNC.RECONVERGENT B1 ;  /* 0x0000000000017941 */ /* 0x000fea0003800200 */
.L_x_83:
[----:B------:R-:W-:Y:S01]  /*2630*/  IMAD.MOV.U32 R11, RZ, RZ, R10 ;  /* 0x000000ffff0b7224 */ /* 0x000fe200078e000a */
[----:B------:R-:W-:Y:S01]  /*2640*/  ISETP.NE.AND P0, PT, R6, 0x2, PT ;  /* 0x000000020600780c */ /* 0x000fe20003f05270 */
[----:B------:R-:W-:-:S06]  /*2650*/  IMAD.MOV.U32 R10, RZ, RZ, R20 ;  /* 0x000000ffff0a7224 */ /* 0x000fcc00078e0014 */
[----:B------:R-:W-:-:S10]  /*2660*/  DFMA R18, R4, R10, R18 ;  /* 0x0000000a0412722b */ /* 0x000fd40000000012 */
[----:B------:R-:W0:Y:S01]  /*2670*/  F2I.U64.F64.TRUNC R18, R18 ;  /* 0x0000001200127311 */ /* 0x000e22000030d800 */
[----:B------:R-:W-:Y:S05]  /*2680*/  @!P0 BRA `(.L_x_73) ;  /* 0x00000000002c8947 */ /* 0x000fea0003800000 */
[----:B------:R-:W-:Y:S01]  /*2690*/  VIADD R6, R3, 0x2 ;  /* 0x0000000203067836 */ /* 0x000fe20000000000 */
[----:B0-----:R-:W-:Y:S01]  /*26a0*/  I2F.F64.U64 R18, R18 ;  /* 0x0000001200127312 */ /* 0x001fe20000301800 */
[----:B------:R-:W-:-:S07]  /*26b0*/  MOV R9, 0x2700 ;  /* 0x0000270000097802 */ /* 0x000fce0000000f00 */
[----:B------:R-:W0:Y:S02]  /*26c0*/  I2F.F64.U32 R6, R6 ;  /* 0x0000000600067312 */ /* 0x000e240000201800 */
[----:B0-----:R-:W-:Y:S02]  /*26d0*/  IMAD.MOV.U32 R10, RZ, RZ, R6 ;  /* 0x000000ffff0a7224 */ /* 0x001fe400078e0006 */
[----:B------:R-:W-:-:S07]  /*26e0*/  IMAD.MOV.U32 R15, RZ, RZ, R7 ;  /* 0x000000ffff0f7224 */ /* 0x000fce00078e0007 */
[----:B------:R-:W-:Y:S05]  /*26f0*/  CALL.REL.NOINC `($_Z3addPcS_PiS0_S0_i$__internal_accurate_pow) ;  /* 0x0000002800087944 */ /* 0x000fea0003c00000 */
[----:B------:R-:W-:Y:S02]  /*2700*/  IMAD.MOV.U32 R11, RZ, RZ, R10 ;  /* 0x000000ffff0b7224 */ /* 0x000fe400078e000a */
[----:B------:R-:W-:-:S06]  /*2710*/  IMAD.MOV.U32 R10, RZ, RZ, R20 ;  /* 0x000000ffff0a7224 */ /* 0x000fcc00078e0014 */
[----:B------:R-:W-:-:S06]  /*2720*/  DFMA R4, R4, R10, R18 ;  /* 0x0000000a0404722b */ /* 0x000fcc0000000012 */
[----:B------:R0:W1:Y:S05]  /*2730*/  F2I.U64.F64.TRUNC R18, R4 ;  /* 0x0000000400127311 */ /* 0x00006a000030d800 */
.L_x_73:
[----:B------:R-:W-:Y:S05]  /*2740*/  BSYNC.RECONVERGENT B0 ;  /* 0x0000000000007941 */ /* 0x000fea0003800200 */
.L_x_40:
[----:B0---4-:R-:W0:Y:S08]  /*2750*/  LDC.64 R4, c[0x0][0x3a0] ;  /* 0x0000e800ff047b82 */ /* 0x011e300000000a00 */
[----:B------:R-:W4:Y:S01]  /*2760*/  LDC.64 R10, c[0x0][0x388] ;  /* 0x0000e200ff0a7b82 */ /* 0x000f220000000a00 */
[----:B0-----:R-:W-:-:S05]  /*2770*/  IMAD.WIDE R4, R0, 0x4, R4 ;  /* 0x0000000400047825 */ /* 0x001fca00078e0204 */
[----:B------:R-:W4:Y:S02]  /*2780*/  LDG.E R7, desc[UR36][R4.64] ;  /* 0x0000002404077981 */ /* 0x000f24000c1e1900 */
[----:B----4-:R-:W-:-:S04]  /*2790*/  IADD3 R8, P0, PT, R7, R10, RZ ;  /* 0x0000000a07087210 */ /* 0x010fc80007f1e0ff */
[----:B------:R-:W-:-:S05]  /*27a0*/  LEA.HI.X.SX32 R9, R7, R11, 0x1, P0 ;  /* 0x0000000b07097211 */ /* 0x000fca00000f0eff */
[----:B------:R-:W4:Y:S01]  /*27b0*/  LDG.E.S8 R8, desc[UR36][R8.64] ;  /* 0x0000002408087981 */ /* 0x000f22000c1e1300 */
[----:B------:R-:W-:Y:S01]  /*27c0*/  BSSY.RECONVERGENT B0, `(.L_x_84) ;  /* 0x000000c000007945 */ /* 0x000fe20003800200 */
[----:B------:R-:W-:Y:S02]  /*27d0*/  IMAD.MOV.U32 R3, RZ, RZ, RZ ;  /* 0x000000ffff037224 */ /* 0x000fe400078e00ff */
[----:B-1-3--:R-:W-:Y:S02]  /*27e0*/  IMAD.MOV.U32 R6, RZ, RZ, R7 ;  /* 0x000000ffff067224 */ /* 0x00afe400078e0007 */
[----:B----4-:R-:W-:-:S07]  /*27f0*/  VIADD R0, R8, 0xffffffd0 ;  /* 0xffffffd008007836 */ /* 0x010fce0000000000 */
.L_x_85:
[----:B------:R-:W-:-:S04]  /*2800*/  IADD3 R8, P0, PT, R6, R10, RZ ;  /* 0x0000000a06087210 */ /* 0x000fc80007f1e0ff */
[----:B------:R-:W-:-:S05]  /*2810*/  LEA.HI.X.SX32 R9, R6, R11, 0x1, P0 ;  /* 0x0000000b06097211 */ /* 0x000fca00000f0eff */
[----:B------:R-:W3:Y:S01]  /*2820*/  LDG.E.U8 R8, desc[UR36][R8.64+0x1] ;  /* 0x0000012408087981 */ /* 0x000ee2000c1e1100 */
[----:B------:R-:W-:Y:S01]  /*2830*/  VIADD R6, R6, 0x1 ;  /* 0x0000000106067836 */ /* 0x000fe20000000000 */
[----:B---3--:R-:W-:Y:S01]  /*2840*/  ISETP.NE.AND P0, PT, R8, 0x45, PT ;  /* 0x000000450800780c */ /* 0x008fe20003f05270 */
[----:B------:R-:W-:Y:S02]  /*2850*/  IMAD.MOV.U32 R8, RZ, RZ, R3 ;  /* 0x000000ffff087224 */ /* 0x000fe400078e0003 */
[----:B------:R-:W-:-:S10]  /*2860*/  VIADD R3, R3, 0x1 ;  /* 0x0000000103037836 */ /* 0x000fd40000000000 */
[----:B------:R-:W-:Y:S05]  /*2870*/  @P0 BRA `(.L_x_85) ;  /* 0xfffffffc00e00947 */ /* 0x000fea000383ffff */
[----:B------:R-:W-:Y:S05]  /*2880*/  BSYNC.RECONVERGENT B0 ;  /* 0x0000000000007941 */ /* 0x000fea0003800200 */
.L_x_84:
        /* <DEDUP_REMOVED lines=10> */
[----:B------:R-:W-:Y:S02]  /*2930*/  IMAD.MOV.U32 R3, RZ, RZ, RZ ;  /* 0x000000ffff037224 */ /* 0x000fe400078e00ff */
[----:B------:R-:W-:Y:S02]  /*2940*/  IMAD.MOV.U32 R11, RZ, RZ, R8 ;  /* 0x000000ffff0b7224 */ /* 0x000fe400078e0008 */
[----:B------:R-:W-:Y:S02]  /*2950*/  IMAD.MOV.U32 R6, RZ, RZ, R7 ;  /* 0x000000ffff067224 */ /* 0x000fe400078e0007 */
[----:B------:R-:W-:-:S07]  /*2960*/  IMAD.MOV.U32 R22, RZ, RZ, RZ ;  /* 0x000000ffff167224 */ /* 0x000fce00078e00ff */
.L_x_94:
[----:B------:R-:W2:Y:S02]  /*2970*/  LDCU.64 UR4, c[0x0][0x388] ;  /* 0x00007100ff0477ac */ /* 0x000ea40008000a00 */
[----:B0-2---:R-:W-:-:S04]  /*2980*/  IADD3 R12, P0, PT, R6, UR4, RZ ;  /* 0x00000004060c7c10 */ /* 0x005fc8000ff1e0ff */
        /* <DEDUP_REMOVED lines=12> */
.L_x_90:
        /* <DEDUP_REMOVED lines=16> */
.L_x_91:
        /* <DEDUP_REMOVED lines=16> */
.L_x_92:
        /* <DEDUP_REMOVED lines=18> */
.L_x_93:
[----:B------:R-:W-:Y:S01]  /*2d70*/  ISETP.NE.AND P0, PT, R11, RZ, PT ;  /* 0x000000ff0b00720c */ /* 0x000fe20003f05270 */
[----:B------:R-:W-:Y:S01]  /*2d80*/  VIADD R22, R22, 0x4 ;  /* 0x0000000416167836 */ /* 0x000fe20000000000 */
[----:B------:R-:W-:Y:S02]  /*2d90*/  LOP3.LUT R9, R8, 0x7ffffffc, RZ, 0xc0, !PT ;  /* 0x7ffffffc08097812 */ /* 0x000fe400078ec0ff */
[----:B------:R-:W-:Y:S02]  /*2da0*/  FSEL R12, R20, RZ, P0 ;  /* 0x000000ff140c7208 */ /* 0x000fe40000000000 */
[----:B------:R-:W-:Y:S02]  /*2db0*/  FSEL R13, R10, 1.875, P0 ;  /* 0x3ff000000a0d7808 */ /* 0x000fe40000000000 */
[----:B------:R-:W-:-:S04]  /*2dc0*/  ISETP.NE.AND P0, PT, R22, R9, PT ;  /* 0x000000091600720c */ /* 0x000fc80003f05270 */
[----:B------:R-:W-:-:S06]  /*2dd0*/  DFMA R12, R42, R12, R40 ;  /* 0x0000000c2a0c722b */ /* 0x000fcc0000000028 */
[----:B------:R0:W1:Y:S03]  /*2de0*/  F2I.F64.TRUNC R3, R12 ;  /* 0x0000000c00037311 */ /* 0x000066000030d100 */
[----:B------:R-:W-:Y:S05]  /*2df0*/  @P0 BRA `(.L_x_94) ;  /* 0xfffffff800dc0947 */ /* 0x000fea000383ffff */
.L_x_89:
[----:B------:R-:W-:Y:S05]  /*2e00*/  BSYNC.RECONVERGENT B1 ;  /* 0x0000000000017941 */ /* 0x000fea0003800200 */
.L_x_88:
[----:B------:R-:W-:-:S13]  /*2e10*/  LOP3.LUT P0, R9, R8, 0x3, RZ, 0xc0, !PT ;  /* 0x0000000308097812 */ /* 0x000fda000780c0ff */
[----:B------:R-:W-:Y:S05]  /*2e20*/  @!P0 BRA `(.L_x_87) ;  /* 0x0000000000f08947 */ /* 0x000fea0003800000 */
[----:B------:R-:W-:Y:S01]  /*2e30*/  ISETP.NE.AND P0, PT, R9, 0x1, PT ;  /* 0x000000010900780c */ /* 0x000fe20003f05270 */
[----:B------:R-:W-:-:S12]  /*2e40*/  BSSY.RECONVERGENT B1, `(.L_x_95) ;  /* 0x0000026000017945 */ /* 0x000fd80003800200 */
[----:B------:R-:W-:Y:S05]  /*2e50*/  @!P0 BRA `(.L_x_96) ;  /* 0x0000000000908947 */ /* 0x000fea0003800000 */
[----:B------:R-:W3:Y:S02]  /*2e60*/  LDCU.64 UR4, c[0x0][0x388] ;  /* 0x00007100ff0477ac */ /* 0x000ee40008000a00 */
[----:B---3--:R-:W-:-:S04]  /*2e70*/  IADD3 R22, P0, PT, R6, UR4, RZ ;  /* 0x0000000406167c10 */ /* 0x008fc8000ff1e0ff */
[----:B------:R-:W-:-:S05]  /*2e80*/  LEA.HI.X.SX32 R23, R6, UR5, 0x1, P0 ;  /* 0x0000000506177c11 */ /* 0x000fca00080f0eff */
[----:B------:R-:W3:Y:S01]  /*2e90*/  LDG.E.S8 R9, desc[UR36][R22.64+0x1] ;  /* 0x0000012416097981 */ /* 0x000ee2000c1e1300 */
[----:B-1----:R1:W-:Y:S01]  /*2ea0*/  I2F.F64 R40, R3 ;  /* 0x0000000300287312 */ /* 0x0023e20000201c00 */
[----:B------:R-:W-:Y:S01]  /*2eb0*/  BSSY.RECONVERGENT B2, `(.L_x_97) ;  /* 0x0000009000027945 */ /* 0x000fe20003800200 */
[----:B-1----:R-:W-:-:S06]  /*2ec0*/  VIADD R3, R11, 0xffffffff ;  /* 0xffffffff0b037836 */ /* 0x002fcc0000000000 */
[----:B0-2---:R-:W0:Y:S02]  /*2ed0*/  I2F.F64.U32 R12, R3 ;  /* 0x00000003000c7312 */ /* 0x005e240000201800 */
[----:B0-----:R-:W-:Y:S02]  /*2ee0*/  IMAD.MOV.U32 R10, RZ, RZ, R12 ;  /* 0x000000ffff0a7224 */ /* 0x001fe400078e000c */
[----:B------:R-:W-:Y:S02]  /*2ef0*/  IMAD.MOV.U32 R15, RZ, RZ, R13 ;  /* 0x000000ffff0f7224 */ /* 0x000fe400078e000d */
[----:B---3--:R-:W-:-:S04]  /*2f00*/  VIADD R9, R9, 0xffffffd0 ;  /* 0xffffffd009097836 */ /* 0x008fc80000000000 */
[----:B------:R0:W1:Y:S02]  /*2f10*/  I2F.F64 R42, R9 ;  /* 0x00000009002a7312 */ /* 0x0000640000201c00 */
[----:B0-----:R-:W-:-:S07]  /*2f20*/  MOV R9, 0x2f40 ;  /* 0x00002f4000097802 */ /* 0x001fce0000000f00 */
[----:B-1----:R-:W-:Y:S05]  /*2f30*/  CALL.REL.NOINC `($_Z3addPcS_PiS0_S0_i$__internal_accurate_pow) ;  /* 0x0000001c00f87944 */ /* 0x002fea0003c00000 */
[----:B------:R-:W-:Y:S05]  /*2f40*/  BSYNC.RECONVERGENT B2 ;  /* 0x0000000000027941 */ /* 0x000fea0003800200 */
.L_x_97:
        /* <DEDUP_REMOVED lines=20> */
[----:B------:R3:W4:Y:S05]  /*3090*/  F2I.F64.TRUNC R3, R12 ;  /* 0x0000000c00037311 */ /* 0x00072a000030d100 */
.L_x_96:
[----:B------:R-:W-:Y:S05]  /*30a0*/  BSYNC.RECONVERGENT B1 ;  /* 0x0000000000017941 */ /* 0x000fea0003800200 */
.L_x_95:
[----:B------:R-:W-:-:S04]  /*30b0*/  LOP3.LUT R9, R8, 0x1, RZ, 0xc0, !PT ;  /* 0x0000000108097812 */ /* 0x000fc800078ec0ff */
[----:B------:R-:W-:-:S13]  /*30c0*/  ISETP.NE.U32.AND P0, PT, R9, 0x1, PT ;  /* 0x000000010900780c */ /* 0x000fda0003f05070 */
[----:B------:R-:W-:Y:S05]  /*30d0*/  @P0 BRA `(.L_x_87) ;  /* 0x0000000000440947 */ /* 0x000fea0003800000 */
[----:B------:R-:W0:Y:S02]  /*30e0*/  LDCU.64 UR4, c[0x0][0x388] ;  /* 0x00007100ff0477ac */ /* 0x000e240008000a00 */
[----:B0-23--:R-:W-:-:S04]  /*30f0*/  IADD3 R12, P0, PT, R6, UR4, RZ ;  /* 0x00000004060c7c10 */ /* 0x00dfc8000ff1e0ff */
[----:B------:R-:W-:-:S05]  /*3100*/  LEA.HI.X.SX32 R13, R6, UR5, 0x1, P0 ;  /* 0x00000005060d7c11 */ /* 0x000fca00080f0eff */
[----:B------:R-:W2:Y:S01]  /*3110*/  LDG.E.S8 R12, desc[UR36][R12.64+0x1] ;  /* 0x000001240c0c7981 */ /* 0x000ea2000c1e1300 */
[----:B-1--4-:R0:W-:Y:S01]  /*3120*/  I2F.F64 R22, R3 ;  /* 0x0000000300167312 */ /* 0x0121e20000201c00 */
[----:B------:R-:W-:Y:S01]  /*3130*/  MOV R9, 0x31a0 ;  /* 0x000031a000097802 */ /* 0x000fe20000000f00 */
[----:B0-----:R-:W-:-:S06]  /*3140*/  VIADD R3, R11, 0xffffffff ;  /* 0xffffffff0b037836 */ /* 0x001fcc0000000000 */
[----:B------:R-:W0:Y:S02]  /*3150*/  I2F.F64.U32 R10, R3 ;  /* 0x00000003000a7312 */ /* 0x000e240000201800 */
[----:B0-----:R-:W-:Y:S02]  /*3160*/  IMAD.MOV.U32 R15, RZ, RZ, R11 ;  /* 0x000000ffff0f7224 */ /* 0x001fe400078e000b */
[----:B--2---:R-:W-:-:S06]  /*3170*/  VIADD R12, R12, 0xffffffd0 ;  /* 0xffffffd00c0c7836 */ /* 0x004fcc0000000000 */
[----:B------:R-:W0:Y:S02]  /*3180*/  I2F.F64 R12, R12 ;  /* 0x0000000c000c7312 */ /* 0x000e240000201c00 */
[----:B0-----:R-:W-:Y:S05]  /*3190*/  CALL.REL.NOINC `($_Z3addPcS_PiS0_S0_i$__internal_accurate_pow) ;  /* 0x0000001c00607944 */ /* 0x001fea0003c00000 */
[----:B------:R-:W-:-:S04]  /*31a0*/  ISETP.NE.AND P0, PT, R3, RZ, PT ;  /* 0x000000ff0300720c */ /* 0x000fc80003f05270 */
[----:B------:R-:W-:Y:S02]  /*31b0*/  FSEL R20, R20, RZ, P0 ;  /* 0x000000ff14147208 */ /* 0x000fe40000000000 */
[----:B------:R-:W-:-:S06]  /*31c0*/  FSEL R21, R10, 1.875, P0 ;  /* 0x3ff000000a157808 */ /* 0x000fcc0000000000 */
[----:B------:R-:W-:-:S06]  /*31d0*/  DFMA R10, R12, R20, R22 ;  /* 0x000000140c0a722b */ /* 0x000fcc0000000016 */
[----:B------:R0:W1:Y:S05]  /*31e0*/  F2I.F64.TRUNC R3, R10 ;  /* 0x0000000a00037311 */ /* 0x00006a000030d100 */
.L_x_87:
[----:B------:R-:W-:Y:S05]  /*31f0*/  BSYNC.RECONVERGENT B0 ;  /* 0x0000000000007941 */ /* 0x000fea0003800200 */
.L_x_86:
[----:B------:R-:W5:Y:S04]  /*3200*/  LDG.E R6, desc[UR36][R4.64+0x4] ;  /* 0x0000042404067981 */ /* 0x000f68000c1e1900 */
[----:B------:R-:W5:Y:S01]  /*3210*/  LDG.E R4, desc[UR36][R4.64+0x8] ;  /* 0x0000082404047981 */ /* 0x000f62000c1e1900 */
[----:B------:R-:W-:Y:S01]  /*3220*/  BSSY.RECONVERGENT B0, `(.L_x_98) ;  /* 0x00001b2000007945 */ /* 0x000fe20003800200 */
[----:B-----5:R-:W-:-:S13]  /*3230*/  ISETP.NE.AND P0, PT, R6, R4, PT ;  /* 0x000000040600720c */ /* 0x020fda0003f05270 */
[----:B------:R-:W-:Y:S05]  /*3240*/  @!P0 BRA `(.L_x_99) ;  /* 0x0000001000ec8947 */ /* 0x000fea0003800000 */
[----:B0-----:R-:W0:Y:S01]  /*3250*/  LDC.64 R10, c[0x0][0x3a0] ;  /* 0x0000e800ff0a7b82 */ /* 0x001e220000000a00 */
[----:B------:R-:W-:Y:S01]  /*3260*/  BSSY.RECONVERGENT B1, `(.L_x_100) ;  /* 0x000000f000017945 */ /* 0x000fe20003800200 */
[----:B------:R-:W-:-:S07]  /*3270*/  IMAD.MOV.U32 R9, RZ, RZ, R17 ;  /* 0x000000ffff097224 */ /* 0x000fce00078e0011 */
.L_x_102:
[----:B------:R-:W-:-:S13]  /*3280*/  ISETP.GE.AND P0, PT, R9, 0x1, PT ;  /* 0x000000010900780c */ /* 0x000fda0003f06270 */
[----:B------:R-:W-:Y:S05]  /*3290*/  @!P0 BRA `(.L_x_101) ;  /* 0x00000000002c8947 */ /* 0x000fea0003800000 */
[----:B------:R-:W-:-:S04]  /*32a0*/  IMAD.MOV.U32 R4, RZ, RZ, 0x3 ;  /* 0x00000003ff047424 */ /* 0x000fc800078e00ff */
[----:B------:R-:W-:-:S04]  /*32b0*/  IMAD R4, R9, R4, -0x3 ;  /* 0xfffffffd09047424 */ /* 0x000fc800078e0204 */
[----:B0-----:R-:W-:-:S05]  /*32c0*/  IMAD.WIDE.U32 R4, R4, 0x4, R10 ;  /* 0x0000000404047825 */ /* 0x001fca00078e000a */
[----:B--23--:R-:W2:Y:S02]  /*32d0*/  LDG.E R12, desc[UR36][R4.64+0x8] ;  /* 0x00000824040c7981 */ /* 0x00cea4000c1e1900 */
[----:B--2---:R-:W-:-:S13]  /*32e0*/  ISETP.NE.AND P0, PT, R12, RZ, PT ;  /* 0x000000ff0c00720c */ /* 0x004fda0003f05270 */
[----:B------:R-:W-:Y:S05]  /*32f0*/  @!P0 BRA `(.L_x_101) ;  /* 0x0000000000148947 */ /* 0x000fea0003800000 */
[----:B------:R-:W2:Y:S01]  /*3300*/  LDG.E R4, desc[UR36][R4.64+0x4] ;  /* 0x0000042404047981 */ /* 0x000ea2000c1e1900 */
[----:B-1--4-:R-:W-:Y:S02]  /*3310*/  IMAD.IADD R3, R3, 0x1, -R12 ;  /* 0x0000000103037824 */ /* 0x012fe400078e0a0c */
[----:B------:R-:W-:Y:S01]  /*3320*/  VIADD R9, R9, 0xffffffff ;  /* 0xffffffff09097836 */ /* 0x000fe20000000000 */
[----:B--2---:R-:W-:-:S13]  /*3330*/  ISETP.NE.AND P0, PT, R4, R12, PT ;  /* 0x0000000c0400720c */ /* 0x004fda0003f05270 */
[----:B------:R-:W-:Y:S05]  /*3340*/  @!P0 BRA `(.L_x_102) ;  /* 0xfffffffc00cc8947 */ /* 0x000fea000383ffff */
.L_x_101:
[----:B------:R-:W-:Y:S05]  /*3350*/  BSYNC.RECONVERGENT B1 ;  /* 0x0000000000017941 */ /* 0x000fea0003800200 */
.L_x_100:
[----:B------:R-:W-:Y:S01]  /*3360*/  ISETP.GE.AND P0, PT, R6, 0x1, PT ;  /* 0x000000010600780c */ /* 0x000fe20003f06270 */
[----:B------:R-:W-:Y:S01]  /*3370*/  BSSY.RECONVERGENT B1, `(.L_x_103) ;  /* 0x0000127000017945 */ /* 0x000fe20003800200 */
[----:B------:R-:W-:-:S11]  /*3380*/  CS2R R22, SRZ ;  /* 0x0000000000167805 */ /* 0x000fd6000001ff00 */
[----:B------:R-:W-:Y:S05]  /*3390*/  @!P0 BRA `(.L_x_104) ;  /* 0x0000001000908947 */ /* 0x000fea0003800000 */
[----:B------:R-:W-:Y:S02]  /*33a0*/  IADD3 R7, PT, PT, R7, 0x2, R8 ;  /* 0x0000000207077810 */ /* 0x000fe40007ffe008 */
[----:B------:R-:W-:-:S07]  /*33b0*/  CS2R R22, SRZ ;  /* 0x0000000000167805 */ /* 0x000fce000001ff00 */
.L_x_130:
[----:B-12-4-:R-:W-:Y:S01]  /*33c0*/  ISETP.GE.AND P0, PT, R3, 0x1, PT ;  /* 0x000000010300780c */ /* 0x016fe20003f06270 */
[----:B------:R-:W-:Y:S01]  /*33d0*/  BSSY.RECONVERGENT B2, `(.L_x_105) ;  /* 0x0000075000027945 */ /* 0x000fe20003800200 */
[----:B0-----:R-:W-:-:S11]  /*33e0*/  IMAD.MOV.U32 R4, RZ, RZ, R7 ;  /* 0x000000ffff047224 */ /* 0x001fd600078e0007 */
[----:B------:R-:W-:Y:S05]  /*33f0*/  @!P0 BRA `(.L_x_106) ;  /* 0x0000000400c88947 */ /* 0x000fea0003800000 */
[--C-:B------:R-:W-:Y:S01]  /*3400*/  SHF.R.S32.HI R9, RZ, 0x1f, R0.reuse ;  /* 0x0000001fff097819 */ /* 0x100fe20000011400 */
[----:B------:R-:W-:Y:S01]  /*3410*/  IMAD.MOV.U32 R8, RZ, RZ, R0 ;  /* 0x000000ffff087224 */ /* 0x000fe200078e0000 */
[----:B------:R-:W-:Y:S01]  /*3420*/  ISETP.GE.U32.AND P0, PT, R3, 0x4, PT ;  /* 0x000000040300780c */ /* 0x000fe20003f06070 */
[----:B------:R-:W-:Y:S01]  /*3430*/  BSSY.RECONVERGENT B3, `(.L_x_107) ;  /* 0x000003f000037945 */ /* 0x000fe20003800200 */
[----:B------:R-:W-:Y:S01]  /*3440*/  IMAD.MOV.U32 R5, RZ, RZ, R6 ;  /* 0x000000ffff057224 */ /* 0x000fe200078e0006 */
[----:B--23--:R1:W2:Y:S10]  /*3450*/  I2F.F64.U64 R12, R8 ;  /* 0x00000008000c7312 */ /* 0x00c2b40000301800 */
[----:B-1----:R-:W-:Y:S05]  /*3460*/  @!P0 BRA `(.L_x_108) ;  /* 0x0000000000ec8947 */ /* 0x002fea0003800000 */
[----:B------:R-:W-:Y:S01]  /*3470*/  LOP3.LUT R42, R3, 0x7ffffffc, RZ, 0xc0, !PT ;  /* 0x7ffffffc032a7812 */ /* 0x000fe200078ec0ff */
[----:B------:R-:W-:Y:S02]  /*3480*/  IMAD.MOV.U32 R7, RZ, RZ, RZ ;  /* 0x000000ffff077224 */ /* 0x000fe400078e00ff */
[----:B------:R-:W-:-:S07]  /*3490*/  IMAD.MOV.U32 R5, RZ, RZ, R6 ;  /* 0x000000ffff057224 */ /* 0x000fce00078e0006 */
.L_x_113:
[----:B0-----:R-:W-:Y:S01]  /*34a0*/  VIADD R11, R5, 0xffffffff ;  /* 0xffffffff050b7836 */ /* 0x001fe20000000000 */
[----:B-1----:R-:W-:Y:S01]  /*34b0*/  I2F.F64.U64 R22, R22 ;  /* 0x0000001600167312 */ /* 0x002fe20000301800 */
[----:B------:R-:W-:Y:S01]  /*34c0*/  VIADD R7, R7, 0x4 ;  /* 0x0000000407077836 */ /* 0x000fe20000000000 */
[----:B------:R-:W-:Y:S04]  /*34d0*/  BSSY.RECONVERGENT B4, `(.L_x_109) ;  /* 0x0000007000047945 */ /* 0x000fe80003800200 */
[----:B------:R-:W-:Y:S02]  /*34e0*/  ISETP.NE.AND P0, PT, R7, R42, PT ;  /* 0x0000002a0700720c */ /* 0x000fe40003f05270 */
[----:B------:R-:W0:Y:S02]  /*34f0*/  I2F.F64 R8, R11 ;  /* 0x0000000b00087312 */ /* 0x000e240000201c00 */
[----:B0-----:R-:W-:Y:S01]  /*3500*/  IMAD.MOV.U32 R15, RZ, RZ, R9 ;  /* 0x000000ffff0f7224 */ /* 0x001fe200078e0009 */
[----:B------:R-:W-:Y:S01]  /*3510*/  MOV R9, 0x3540 ;  /* 0x0000354000097802 */ /* 0x000fe20000000f00 */
[----:B------:R-:W-:-:S07]  /*3520*/  IMAD.MOV.U32 R10, RZ, RZ, R8 ;  /* 0x000000ffff0a7224 */ /* 0x000fce00078e0008 */
[----:B--2---:R-:W-:Y:S05]  /*3530*/  CALL.REL.NOINC `($_Z3addPcS_PiS0_S0_i$__internal_accurate_pow) ;  /* 0x0000001800787944 */ /* 0x004fea0003c00000 */
[----:B------:R-:W-:Y:S05]  /*3540*/  BSYNC.RECONVERGENT B4 ;  /* 0x0000000000047941 */ /* 0x000fea0003800200 */
.L_x_109:
[----:B------:R-:W-:Y:S01]  /*3550*/  ISETP.NE.AND P1, PT, R11, RZ, PT ;  /* 0x000000ff0b00720c */ /* 0x000fe20003f25270 */
[----:B------:R-:W-:Y:S01]  /*3560*/  VIADD R40, R5, 0xfffffffe ;  /* 0xfffffffe05287836 */ /* 0x000fe20000000000 */
[----:B------:R-:W-:Y:S02]  /*3570*/  BSSY.RECONVERGENT B4, `(.L_x_110) ;  /* 0x000000a000047945 */ /* 0x000fe40003800200 */
[----:B------:R-:W-:Y:S02]  /*3580*/  FSEL R8, R20, RZ, P1 ;  /* 0x000000ff14087208 */ /* 0x000fe40000800000 */
[----:B------:R-:W-:Y:S02]  /*3590*/  FSEL R9, R10, 1.875, P1 ;  /* 0x3ff000000a097808 */ /* 0x000fe40000800000 */
[----:B------:R-:W0:Y:S04]  /*35a0*/  I2F.F64 R10, R40 ;  /* 0x00000028000a7312 */ /* 0x000e280000201c00 */
[----:B------:R-:W-:-:S10]  /*35b0*/  DFMA R8, R12, R8, R22 ;  /* 0x000000080c08722b */ /* 0x000fd40000000016 */
[----:B------:R-:W1:Y:S01]  /*35c0*/  F2I.U64.F64.TRUNC R8, R8 ;  /* 0x0000000800087311 */ /* 0x000e62000030d800 */
[----:B0-----:R-:W-:-:S07]  /*35d0*/  IMAD.MOV.U32 R15, RZ, RZ, R11 ;  /* 0x000000ffff0f7224 */ /* 0x001fce00078e000b */
[----:B-1----:R0:W1:Y:S02]  /*35e0*/  I2F.F64.U64 R22, R8 ;  /* 0x0000000800167312 */ /* 0x0020640000301800 */
[----:B0-----:R-:W-:-:S07]  /*35f0*/  MOV R9, 0x3610 ;  /* 0x0000361000097802 */ /* 0x001fce0000000f00 */
[----:B-1----:R-:W-:Y:S05]  /*3600*/  CALL.REL.NOINC `($_Z3addPcS_PiS0_S0_i$__internal_accurate_pow) ;  /* 0x0000001800447944 */ /* 0x002fea0003c00000 */
[----:B------:R-:W-:Y:S05]  /*3610*/  BSYNC.RECONVERGENT B4 ;  /* 0x0000000000047941 */ /* 0x000fea0003800200 */
.L_x_110:
        /* <DEDUP_REMOVED lines=13> */
.L_x_111:
        /* <DEDUP_REMOVED lines=13> */
.L_x_112:
[----:B------:R-:W-:-:S04]  /*37c0*/  ISETP.NE.AND P1, PT, R5, RZ, PT ;  /* 0x000000ff0500720c */ /* 0x000fc80003f25270 */
[----:B------:R-:W-:Y:S02]  /*37d0*/  FSEL R22, R20, RZ, P1 ;  /* 0x000000ff14167208 */ /* 0x000fe40000800000 */
[----:B------:R-:W-:-:S06]  /*37e0*/  FSEL R23, R10, 1.875, P1 ;  /* 0x3ff000000a177808 */ /* 0x000fcc0000800000 */
[----:B------:R-:W-:-:S10]  /*37f0*/  DFMA R22, R12, R22, R40 ;  /* 0x000000160c16722b */ /* 0x000fd40000000028 */
[----:B------:R-:W1:Y:S01]  /*3800*/  F2I.U64.F64.TRUNC R22, R22 ;  /* 0x0000001600167311 */ /* 0x000e62000030d800 */
[----:B------:R-:W-:Y:S05]  /*3810*/  @P0 BRA `(.L_x_113) ;  /* 0xfffffffc00200947 */ /* 0x000fea000383ffff */
.L_x_108:
[----:B------:R-:W-:Y:S05]  /*3820*/  BSYNC.RECONVERGENT B3 ;  /* 0x0000000000037941 */ /* 0x000fea0003800200 */
.L_x_107:
[----:B0-----:R-:W-:Y:S01]  /*3830*/  LOP3.LUT P0, R11, R3, 0x3, RZ, 0xc0, !PT ;  /* 0x00000003030b7812 */ /* 0x001fe2000780c0ff */
[----:B------:R-:W-:-:S12]  /*3840*/  IMAD.IADD R6, R6, 0x1, -R3 ;  /* 0x0000000106067824 */ /* 0x000fd800078e0a03 */
[----:B------:R-:W-:Y:S05]  /*3850*/  @!P0 BRA `(.L_x_106) ;  /* 0x0000000000b08947 */ /* 0x000fea0003800000 */
[----:B------:R-:W-:Y:S01]  /*3860*/  VIADD R7, R5, 0xffffffff ;  /* 0xffffffff05077836 */ /* 0x000fe20000000000 */
[----:B-1----:R-:W-:Y:S01]  /*3870*/  I2F.F64.U64 R40, R22 ;  /* 0x0000001600287312 */ /* 0x002fe20000301800 */
[----:B------:R-:W-:Y:S07]  /*3880*/  BSSY.RECONVERGENT B3, `(.L_x_114) ;  /* 0x0000006000037945 */ /* 0x000fee0003800200 */
[----:B------:R-:W0:Y:S02]  /*3890*/  I2F.F64 R8, R7 ;  /* 0x0000000700087312 */ /* 0x000e240000201c00 */
[----:B0-----:R-:W-:Y:S01]  /*38a0*/  IMAD.MOV.U32 R15, RZ, RZ, R9 ;  /* 0x000000ffff0f7224 */ /* 0x001fe200078e0009 */
[----:B------:R-:W-:Y:S01]  /*38b0*/  MOV R9, 0x38e0 ;  /* 0x000038e000097802 */ /* 0x000fe20000000f00 */
[----:B------:R-:W-:-:S07]  /*38c0*/  IMAD.MOV.U32 R10, RZ, RZ, R8 ;  /* 0x000000ffff0a7224 */ /* 0x000fce00078e0008 */
[----:B--2---:R-:W-:Y:S05]  /*38d0*/  CALL.REL.NOINC `($_Z3addPcS_PiS0_S0_i$__internal_accurate_pow) ;  /* 0x0000001400907944 */ /* 0x004fea0003c00000 */
[----:B------:R-:W-:Y:S05]  /*38e0*/  BSYNC.RECONVERGENT B3 ;  /* 0x0000000000037941 */ /* 0x000fea0003800200 */
.L_x_114:
[----:B------:R-:W-:-:S04]  /*38f0*/  ISETP.NE.AND P0, PT, R7, RZ, PT ;  /* 0x000000ff0700720c */ /* 0x000fc80003f05270 */
[----:B------:R-:W-:Y:S02]  /*3900*/  FSEL R22, R20, RZ, P0 ;  /* 0x000000ff14167208 */ /* 0x000fe40000000000 */
[----:B------:R-:W-:Y:S02]  /*3910*/  FSEL R23, R10, 1.875, P0 ;  /* 0x3ff000000a177808 */ /* 0x000fe40000000000 */
[----:B------:R-:W-:-:S04]  /*3920*/  ISETP.NE.AND P0, PT, R11, 0x1, PT ;  /* 0x000000010b00780c */ /* 0x000fc80003f05270 */
[----:B------:R-:W-:-:S10]  /*3930*/  DFMA R22, R12, R22, R40 ;  /* 0x000000160c16722b */ /* 0x000fd40000000028 */
[----:B------:R-:W4:Y:S01]  /*3940*/  F2I.U64.F64.TRUNC R22, R22 ;  /* 0x0000001600167311 */ /* 0x000f22000030d800 */
[----:B------:R-:W-:Y:S05]  /*3950*/  @!P0 BRA `(.L_x_106) ;  /* 0x0000000000708947 */ /* 0x000fea0003800000 */
[----:B------:R-:W-:Y:S01]  /*3960*/  VIADD R7, R5, 0xfffffffe ;  /* 0xfffffffe05077836 */ /* 0x000fe20000000000 */
[----:B----4-:R-:W-:Y:S01]  /*3970*/  I2F.F64.U64 R40, R22 ;  /* 0x0000001600287312 */ /* 0x010fe20000301800 */
[----:B------:R-:W-:Y:S07]  /*3980*/  BSSY.RECONVERGENT B3, `(.L_x_115) ;  /* 0x0000006000037945 */ /* 0x000fee0003800200 */
[----:B------:R-:W0:Y:S02]  /*3990*/  I2F.F64 R8, R7 ;  /* 0x0000000700087312 */ /* 0x000e240000201c00 */
[----:B0-----:R-:W-:Y:S01]  /*39a0*/  IMAD.MOV.U32 R15, RZ, RZ, R9 ;  /* 0x000000ffff0f7224 */ /* 0x001fe200078e0009 */
[----:B------:R-:W-:Y:S01]  /*39b0*/  MOV R9, 0x39e0 ;  /* 0x000039e000097802 */ /* 0x000fe20000000f00 */
[----:B------:R-:W-:-:S07]  /*39c0*/  IMAD.MOV.U32 R10, RZ, RZ, R8 ;  /* 0x000000ffff0a7224 */ /* 0x000fce00078e0008 */
[----:B------:R-:W-:Y:S05]  /*39d0*/  CALL.REL.NOINC `($_Z3addPcS_PiS0_S0_i$__internal_accurate_pow) ;  /* 0x0000001400507944 */ /* 0x000fea0003c00000 */
[----:B------:R-:W-:Y:S05]  /*39e0*/  BSYNC.RECONVERGENT B3 ;  /* 0x0000000000037941 */ /* 0x000fea0003800200 */
.L_x_115:
[----:B------:R-:W-:-:S04]  /*39f0*/  ISETP.NE.AND P0, PT, R7, RZ, PT ;  /* 0x000000ff0700720c */ /* 0x000fc80003f05270 */
[----:B------:R-:W-:Y:S02]  /*3a00*/  FSEL R22, R20, RZ, P0 ;  /* 0x000000ff14167208 */ /* 0x000fe40000000000 */
[----:B------:R-:W-:Y:S02]  /*3a10*/  FSEL R23, R10, 1.875, P0 ;  /* 0x3ff000000a177808 */ /* 0x000fe40000000000 */
[----:B------:R-:W-:-:S04]  /*3a20*/  ISETP.NE.AND P0, PT, R11, 0x2, PT ;  /* 0x000000020b00780c */ /* 0x000fc80003f05270 */
[----:B------:R-:W-:-:S10]  /*3a30*/  DFMA R22, R12, R22, R40 ;  /* 0x000000160c16722b */ /* 0x000fd40000000028 */
[----:B------:R-:W0:Y:S01]  /*3a40*/  F2I.U64.F64.TRUNC R22, R22 ;  /* 0x0000001600167311 */ /* 0x000e22000030d800 */
[----:B------:R-:W-:Y:S05]  /*3a50*/  @!P0 BRA `(.L_x_106) ;  /* 0x0000000000308947 */ /* 0x000fea0003800000 */
[----:B------:R-:W-:Y:S01]  /*3a60*/  VIADD R5, R5, 0xfffffffd ;  /* 0xfffffffd05057836 */ /* 0x000fe20000000000 */
[----:B0-----:R-:W-:Y:S08]  /*3a70*/  I2F.F64.U64 R22, R22 ;  /* 0x0000001600167312 */ /* 0x001ff00000301800 */
[----:B------:R-:W0:Y:S02]  /*3a80*/  I2F.F64 R8, R5 ;  /* 0x0000000500087312 */ /* 0x000e240000201c00 */
[----:B0-----:R-:W-:Y:S01]  /*3a90*/  IMAD.MOV.U32 R15, RZ, RZ, R9 ;  /* 0x000000ffff0f7224 */ /* 0x001fe200078e0009 */
[----:B------:R-:W-:Y:S01]  /*3aa0*/  MOV R9, 0x3ad0 ;  /* 0x00003ad000097802 */ /* 0x000fe20000000f00 */
[----:B------:R-:W-:-:S07]  /*3ab0*/  IMAD.MOV.U32 R10, RZ, RZ, R8 ;  /* 0x000000ffff0a7224 */ /* 0x000fce00078e0008 */
[----:B------:R-:W-:Y:S05]  /*3ac0*/  CALL.REL.NOINC `($_Z3addPcS_PiS0_S0_i$__internal_accurate_pow) ;  /* 0x0000001400147944 */ /* 0x000fea0003c00000 */
[----:B------:R-:W-:-:S04]  /*3ad0*/  ISETP.NE.AND P0, PT, R5, RZ, PT ;  /* 0x000000ff0500720c */ /* 0x000fc80003f05270 */
[----:B------:R-:W-:Y:S02]  /*3ae0*/  FSEL R20, R20, RZ, P0 ;  /* 0x000000ff14147208 */ /* 0x000fe40000000000 */
[----:B------:R-:W-:-:S06]  /*3af0*/  FSEL R21, R10, 1.875, P0 ;  /* 0x3ff000000a157808 */ /* 0x000fcc0000000000 */
[----:B------:R-:W-:-:S06]  /*3b00*/  DFMA R12, R12, R20, R22 ;  /* 0x000000140c0c722b */ /* 0x000fcc0000000016 */
[----:B------:R0:W1:Y:S05]  /*3b10*/  F2I.U64.F64.TRUNC R22, R12 ;  /* 0x0000000c00167311 */ /* 0x00006a000030d800 */
.L_x_106:
[----:B------:R-:W-:Y:S05]  /*3b20*/  BSYNC.RECONVERGENT B2 ;  /* 0x0000000000027941 */ /* 0x000fea0003800200 */
.L_x_105:
[----:B------:R-:W-:Y:S01]  /*3b30*/  ISETP.GE.AND P0, PT, R6, 0x1, PT ;  /* 0x000000010600780c */ /* 0x000fe20003f06270 */
[----:B------:R-:W-:Y:S01]  /*3b40*/  BSSY.RECONVERGENT B2, `(.L_x_116) ;  /* 0x00000a7000027945 */ /* 0x000fe20003800200 */
[----:B------:R-:W-:-:S11]  /*3b50*/  IMAD.MOV.U32 R7, RZ, RZ, R4 ;  /* 0x000000ffff077224 */ /* 0x000fd600078e0004 */
[----:B------:R-:W-:Y:S05]  /*3b60*/  @!P0 BRA `(.L_x_117) ;  /* 0x0000000800908947 */ /* 0x000fea0003800000 */
[----:B0-----:R-:W0:Y:S02]  /*3b70*/  LDC.64 R10, c[0x0][0x388] ;  /* 0x0000e200ff0a7b82 */ /* 0x001e240000000a00 */
[----:B0-----:R-:W-:-:S04]  /*3b80*/  IADD3 R8, P0, PT, R4, R10, RZ ;  /* 0x0000000a04087210 */ /* 0x001fc80007f1e0ff */
[----:B------:R-:W-:-:S05]  /*3b90*/  LEA.HI.X.SX32 R9, R4, R11, 0x1, P0 ;  /* 0x0000000b04097211 */ /* 0x000fca00000f0eff */
[----:B------:R0:W5:Y:S01]  /*3ba0*/  LDG.E.S8 R5, desc[UR36][R8.64] ;  /* 0x0000002408057981 */ /* 0x000162000c1e1300 */
[----:B------:R-:W-:Y:S01]  /*3bb0*/  BSSY.RECONVERGENT B3, `(.L_x_118) ;  /* 0x000000b000037945 */ /* 0x000fe20003800200 */
[----:B------:R-:W-:Y:S02]  /*3bc0*/  IMAD.MOV.U32 R0, RZ, RZ, RZ ;  /* 0x000000ffff007224 */ /* 0x000fe400078e00ff */
[----:B------:R-:W-:-:S07]  /*3bd0*/  IMAD.MOV.U32 R3, RZ, RZ, R4 ;  /* 0x000000ffff037224 */ /* 0x000fce00078e0004 */
.L_x_119:
[----:B0-----:R-:W-:-:S04]  /*3be0*/  IADD3 R8, P0, PT, R3, R10, RZ ;  /* 0x0000000a03087210 */ /* 0x001fc80007f1e0ff */
[----:B------:R-:W-:-:S05]  /*3bf0*/  LEA.HI.X.SX32 R9, R3, R11, 0x1, P0 ;  /* 0x0000000b03097211 */ /* 0x000fca00000f0eff */
[----:B------:R-:W2:Y:S01]  /*3c00*/  LDG.E.U8 R8, desc[UR36][R8.64+0x1] ;  /* 0x0000012408087981 */ /* 0x000ea2000c1e1100 */
[----:B------:R-:W-:Y:S01]  /*3c10*/  VIADD R3, R3, 0x1 ;  /* 0x0000000103037836 */ /* 0x000fe20000000000 */
[----:B--2---:R-:W-:Y:S01]  /*3c20*/  ISETP.NE.AND P0, PT, R8, 0x45, PT ;  /* 0x000000450800780c */ /* 0x004fe20003f05270 */
[----:B------:R-:W-:Y:S02]  /*3c30*/  IMAD.MOV.U32 R8, RZ, RZ, R0 ;  /* 0x000000ffff087224 */ /* 0x000fe400078e0000 */
[----:B------:R-:W-:-:S10]  /*3c40*/  VIADD R0, R0, 0x1 ;  /* 0x0000000100007836 */ /* 0x000fd40000000000 */
[----:B------:R-:W-:Y:S05]  /*3c50*/  @P0 BRA `(.L_x_119) ;  /* 0xfffffffc00e00947 */ /* 0x000fea000383ffff */
[----:B------:R-:W-:Y:S05]  /*3c60*/  BSYNC.RECONVERGENT B3 ;  /* 0x0000000000037941 */ /* 0x000fea0003800200 */
.L_x_118:
        /* <DEDUP_REMOVED lines=14> */
.L_x_126:
[----:B------:R-:W3:Y:S02]  /*3d50*/  LDCU.64 UR4, c[0x0][0x388] ;  /* 0x00007100ff0477ac */ /* 0x000ee40008000a00 */
[----:B0--3--:R-:W-:-:S04]  /*3d60*/  IADD3 R12, P0, PT, R4, UR4, RZ ;  /* 0x00000004040c7c10 */ /* 0x009fc8000ff1e0ff */
[----:B------:R-:W-:-:S05]  /*3d70*/  LEA.HI.X.SX32 R13, R4, UR5, 0x1, P0 ;  /* 0x00000005040d7c11 */ /* 0x000fca00080f0eff */
[----:B--2---:R-:W2:Y:S01]  /*3d80*/  LDG.E.S8 R9, desc[UR36][R12.64+0x1] ;  /* 0x000001240c097981 */ /* 0x004ea2000c1e1300 */
[----:B------:R-:W-:Y:S01]  /*3d90*/  VIADD R41, R5, 0xffffffff ;  /* 0xffffffff05297836 */ /* 0x000fe20000000000 */
[----:B------:R-:W-:Y:S01]  /*3da0*/  I2F.F64 R44, R3 ;  /* 0x00000003002c7312 */ /* 0x000fe20000201c00 */
[----:B------:R-:W-:Y:S01]  /*3db0*/  VIADD R40, R40, 0x4 ;  /* 0x0000000428287836 */ /* 0x000fe20000000000 */
[----:B------:R-:W-:Y:S04]  /*3dc0*/  BSSY.RECONVERGENT B4, `(.L_x_122) ;  /* 0x0000008000047945 */ /* 0x000fe80003800200 */
[----:B------:R-:W-:Y:S02]  /*3dd0*/  ISETP.NE.AND P0, PT, R40, R11, PT ;  /* 0x0000000b2800720c */ /* 0x000fe40003f05270 */
[----:B------:R-:W0:Y:S02]  /*3de0*/  I2F.F64.U32 R14, R41 ;  /* 0x00000029000e7312 */ /* 0x000e240000201800 */
[----:B0-----:R-:W-:-:S02]  /*3df0*/  IMAD.MOV.U32 R10, RZ, RZ, R14 ;  /* 0x000000ffff0a7224 */ /* 0x001fc400078e000e */
[----:B--2---:R-:W-:-:S04]  /*3e00*/  VIADD R9, R9, 0xffffffd0 ;  /* 0xffffffd009097836 */ /* 0x004fc80000000000 */
[----:B------:R0:W2:Y:S02]  /*3e10*/  I2F.F64 R42, R9 ;  /* 0x00000009002a7312 */ /* 0x0000a40000201c00 */
[----:B0-----:R-:W-:-:S07]  /*3e20*/  MOV R9, 0x3e40 ;  /* 0x00003e4000097802 */ /* 0x001fce0000000f00 */
[----:B-12-4-:R-:W-:Y:S05]  /*3e30*/  CALL.REL.NOINC `($_Z3addPcS_PiS0_S0_i$__internal_accurate_pow) ;  /* 0x0000001000387944 */ /* 0x016fea0003c00000 */
[----:B------:R-:W-:Y:S05]  /*3e40*/  BSYNC.RECONVERGENT B4 ;  /* 0x0000000000047941 */ /* 0x000fea0003800200 */
.L_x_122:
        /* <DEDUP_REMOVED lines=16> */
.L_x_123:
        /* <DEDUP_REMOVED lines=16> */
.L_x_124:
        /* <DEDUP_REMOVED lines=18> */
.L_x_125:
[----:B------:R-:W-:-:S04]  /*4170*/  ISETP.NE.AND P1, PT, R5, RZ, PT ;  /* 0x000000ff0500720c */ /* 0x000fc80003f25270 */
[----:B------:R-:W-:Y:S02]  /*4180*/  FSEL R12, R20, RZ, P1 ;  /* 0x000000ff140c7208 */ /* 0x000fe40000800000 */
[----:B------:R-:W-:-:S06]  /*4190*/  FSEL R13, R10, 1.875, P1 ;  /* 0x3ff000000a0d7808 */ /* 0x000fcc0000800000 */
[----:B------:R-:W-:-:S06]  /*41a0*/  DFMA R12, R44, R12, R42 ;  /* 0x0000000c2c0c722b */ /* 0x000fcc000000002a */
[----:B------:R0:W2:Y:S01]  /*41b0*/  F2I.F64.TRUNC R3, R12 ;  /* 0x0000000c00037311 */ /* 0x0000a2000030d100 */
[----:B------:R-:W-:Y:S05]  /*41c0*/  @P0 BRA `(.L_x_126) ;  /* 0xfffffff800e00947 */ /* 0x000fea000383ffff */
.L_x_121:
[----:B------:R-:W-:Y:S05]  /*41d0*/  BSYNC.RECONVERGENT B3 ;  /* 0x0000000000037941 */ /* 0x000fea0003800200 */
.L_x_120:
        /* <DEDUP_REMOVED lines=9> */
[----:B--2---:R2:W-:Y:S01]  /*4270*/  I2F.F64 R42, R3 ;  /* 0x00000003002a7312 */ /* 0x0045e20000201c00 */
[----:B------:R-:W-:Y:S01]  /*4280*/  BSSY.RECONVERGENT B4, `(.L_x_129) ;  /* 0x0000008000047945 */ /* 0x000fe20003800200 */
[----:B--2---:R-:W-:-:S06]  /*4290*/  VIADD R3, R5, 0xffffffff ;  /* 0xffffffff05037836 */ /* 0x004fcc0000000000 */
[----:B------:R-:W2:Y:S02]  /*42a0*/  I2F.F64.U32 R10, R3 ;  /* 0x00000003000a7312 */ /* 0x000ea40000201800 */
[----:B--2---:R-:W-:Y:S02]  /*42b0*/  IMAD.MOV.U32 R15, RZ, RZ, R11 ;  /* 0x000000ffff0f7224 */ /* 0x004fe400078e000b */
[----:B-----5:R-:W-:-:S04]  /*42c0*/  VIADD R9, R9, 0xffffffd0 ;  /* 0xffffffd009097836 */ /* 0x020fc80000000000 */
[----:B0--3--:R0:W2:Y:S02]  /*42d0*/  I2F.F64 R12, R9 ;  /* 0x00000009000c7312 */ /* 0x0090a40000201c00 */
[----:B0-----:R-:W-:-:S07]  /*42e0*/  MOV R9, 0x4300 ;  /* 0x0000430000097802 */ /* 0x001fce0000000f00 */
[----:B-12-4-:R-:W-:Y:S05]  /*42f0*/  CALL.REL.NOINC `($_Z3addPcS_PiS0_S0_i$__internal_accurate_pow) ;  /* 0x0000000c00087944 */ /* 0x016fea0003c00000 */
[----:B------:R-:W-:Y:S05]  /*4300*/  BSYNC.RECONVERGENT B4 ;  /* 0x0000000000047941 */ /* 0x000fea0003800200 */
.L_x_129:
        /* <DEDUP_REMOVED lines=20> */
.L_x_128:
[----:B------:R-:W-:Y:S05]  /*4450*/  BSYNC.RECONVERGENT B3 ;  /* 0x0000000000037941 */ /* 0x000fea0003800200 */
.L_x_127:
[----:B------:R-:W-:-:S04]  /*4460*/  LOP3.LUT R8, R8, 0x1, RZ, 0xc0, !PT ;  /* 0x0000000108087812 */ /* 0x000fc800078ec0ff */
[----:B------:R-:W-:-:S13]  /*4470*/  ISETP.NE.U32.AND P0, PT, R8, 0x1, PT ;  /* 0x000000010800780c */ /* 0x000fda0003f05070 */
[----:B------:R-:W-:Y:S05]  /*4480*/  @P0 BRA `(.L_x_117) ;  /* 0x0000000000480947 */ /* 0x000fea0003800000 */
[----:B------:R-:W5:Y:S02]  /*4490*/  LDCU.64 UR4, c[0x0][0x388] ;  /* 0x00007100ff0477ac */ /* 0x000f640008000a00 */
[----:B-----5:R-:W-:-:S04]  /*44a0*/  IADD3 R8, P0, PT, R4, UR4, RZ ;  /* 0x0000000404087c10 */ /* 0x020fc8000ff1e0ff */
[----:B------:R-:W-:-:S05]  /*44b0*/  LEA.HI.X.SX32 R9, R4, UR5, 0x1, P0 ;  /* 0x0000000504097c11 */ /* 0x000fca00080f0eff */
[----:B------:R5:W3:Y:S01]  /*44c0*/  LDG.E.S8 R8, desc[UR36][R8.64+0x1] ;  /* 0x0000012408087981 */ /* 0x000ae2000c1e1300 */
[----:B-12---:R1:W-:Y:S02]  /*44d0*/  I2F.F64 R40, R3 ;  /* 0x0000000300287312 */ /* 0x0063e40000201c00 */
[----:B-1----:R-:W-:Y:S01]  /*44e0*/  VIADD R3, R5, 0xffffffff ;  /* 0xffffffff05037836 */ /* 0x002fe20000000000 */
[----:B-----5:R-:W-:-:S05]  /*44f0*/  MOV R9, 0x4560 ;  /* 0x0000456000097802 */ /* 0x020fca0000000f00 */
[----:B------:R-:W0:Y:S02]  /*4500*/  I2F.F64.U32 R4, R3 ;  /* 0x0000000300047312 */ /* 0x000e240000201800 */
[----:B0-----:R-:W-:Y:S02]  /*4510*/  IMAD.MOV.U32 R10, RZ, RZ, R4 ;  /* 0x000000ffff0a7224 */ /* 0x001fe400078e0004 */
[----:B------:R-:W-:Y:S02]  /*4520*/  IMAD.MOV.U32 R15, RZ, RZ, R5 ;  /* 0x000000ffff0f7224 */ /* 0x000fe400078e0005 */
[----:B---3--:R-:W-:-:S04]  /*4530*/  VIADD R8, R8, 0xffffffd0 ;  /* 0xffffffd008087836 */ /* 0x008fc80000000000 */
[----:B------:R0:W1:Y:S03]  /*4540*/  I2F.F64 R12, R8 ;  /* 0x00000008000c7312 */ /* 0x0000660000201c00 */
[----:B01--4-:R-:W-:Y:S05]  /*4550*/  CALL.REL.NOINC `($_Z3addPcS_PiS0_S0_i$__internal_accurate_pow) ;  /* 0x0000000800707944 */ /* 0x013fea0003c00000 */
[----:B------:R-:W-:-:S04]  /*4560*/  ISETP.NE.AND P0, PT, R3, RZ, PT ;  /* 0x000000ff0300720c */ /* 0x000fc80003f05270 */
[----:B------:R-:W-:Y:S02]  /*4570*/  FSEL R4, R20, RZ, P0 ;  /* 0x000000ff14047208 */ /* 0x000fe40000000000 */
[----:B------:R-:W-:-:S06]  /*4580*/  FSEL R5, R10, 1.875, P0 ;  /* 0x3ff000000a057808 */ /* 0x000fcc0000000000 */
[----:B------:R-:W-:-:S06]  /*4590*/  DFMA R4, R12, R4, R40 ;  /* 0x000000040c04722b */ /* 0x000fcc0000000028 */
[----:B------:R0:W1:Y:S05]  /*45a0*/  F2I.F64.TRUNC R3, R4 ;  /* 0x0000000400037311 */ /* 0x00006a000030d100 */
.L_x_117:
[----:B------:R-:W-:Y:S05]  /*45b0*/  BSYNC.RECONVERGENT B2 ;  /* 0x0000000000027941 */ /* 0x000fea0003800200 */
.L_x_116:
[----:B------:R-:W-:-:S13]  /*45c0*/  ISETP.GT.AND P0, PT, R6, RZ, PT ;  /* 0x000000ff0600720c */ /* 0x000fda0003f04270 */
[----:B------:R-:W-:Y:S05]  /*45d0*/  @P0 BRA `(.L_x_130) ;  /* 0xffffffec00780947 */ /* 0x000fea000383ffff */
.L_x_104:
[----:B------:R-:W-:Y:S05]  /*45e0*/  BSYNC.RECONVERGENT B1 ;  /* 0x0000000000017941 */ /* 0x000fea0003800200 */
.L_x_103:
[----:B------:R-:W-:Y:S05]  /*45f0*/  BRA `(.L_x_131) ;  /* 0x0000000400d07947 */ /* 0x000fea0003800000 */
.L_x_99:
[----:B------:R-:W-:Y:S02]  /*4600*/  ISETP.GE.AND P0, PT, R6, 0x1, PT ;  /* 0x000000010600780c */ /* 0x000fe40003f06270 */
[----:B------:R-:W-:-:S11]  /*4610*/  CS2R R22, SRZ ;  /* 0x0000000000167805 */ /* 0x000fd6000001ff00 */
[----:B------:R-:W-:Y:S05]  /*4620*/  @!P0 BRA `(.L_x_131) ;  /* 0x0000000400c48947 */ /* 0x000fea0003800000 */
[--C-:B------:R-:W-:Y:S01]  /*4630*/  SHF.R.S32.HI R5, RZ, 0x1f, R0.reuse ;  /* 0x0000001fff057819 */ /* 0x100fe20000011400 */
[----:B------:R-:W-:Y:S01]  /*4640*/  IMAD.MOV.U32 R4, RZ, RZ, R0 ;  /* 0x000000ffff047224 */ /* 0x000fe200078e0000 */
[C---:B------:R-:W-:Y:S01]  /*4650*/  ISETP.GE.U32.AND P0, PT, R6.reuse, 0x4, PT ;  /* 0x000000040600780c */ /* 0x040fe20003f06070 */
[----:B------:R-:W-:Y:S01]  /*4660*/  BSSY.RECONVERGENT B1, `(.L_x_132) ;  /* 0x0000043000017945 */ /* 0x000fe20003800200 */
[----:B------:R-:W-:Y:S01]  /*4670*/  LOP3.LUT R0, R6, 0x3, RZ, 0xc0, !PT ;  /* 0x0000000306007812 */ /* 0x000fe200078ec0ff */
[----:B-1--4-:R-:W-:Y:S01]  /*4680*/  IMAD.MOV.U32 R3, RZ, RZ, RZ ;  /* 0x000000ffff037224 */ /* 0x012fe200078e00ff */
[----:B0-23--:R-:W-:Y:S01]  /*4690*/  CS2R R12, SRZ ;  /* 0x00000000000c7805 */ /* 0x00dfe2000001ff00 */
[----:B------:R-:W0:Y:S08]  /*46a0*/  I2F.F64.U64 R4, R4 ;  /* 0x0000000400047312 */ /* 0x000e300000301800 */
[----:B------:R-:W-:Y:S05]  /*46b0*/  @!P0 BRA `(.L_x_133) ;  /* 0x0000000000f48947 */ /* 0x000fea0003800000 */
[----:B------:R-:W-:Y:S01]  /*46c0*/  BSSY.RECONVERGENT B2, `(.L_x_134) ;  /* 0x000003b000027945 */ /* 0x000fe20003800200 */
[----:B------:R-:W-:Y:S01]  /*46d0*/  LOP3.LUT R3, R6, 0x7ffffffc, RZ, 0xc0, !PT ;  /* 0x7ffffffc06037812 */ /* 0x000fe200078ec0ff */
[----:B------:R-:W-:Y:S01]  /*46e0*/  IMAD.MOV.U32 R12, RZ, RZ, RZ ;  /* 0x000000ffff0c7224 */ /* 0x000fe200078e00ff */
[----:B------:R-:W-:-:S07]  /*46f0*/  CS2R R22, SRZ ;  /* 0x0000000000167805 */ /* 0x000fce000001ff00 */
.L_x_139:
[----:B-1----:R-:W1:Y:S01]  /*4700*/  I2F.F64.U32 R6, R12 ;  /* 0x0000000c00067312 */ /* 0x002e620000201800 */
[----:B------:R-:W-:Y:S01]  /*4710*/  BSSY.RECONVERGENT B3, `(.L_x_135) ;  /* 0x0000006000037945 */ /* 0x000fe20003800200 */
[----:B------:R-:W-:-:S06]  /*4720*/  MOV R9, 0x4770 ;  /* 0x0000477000097802 */ /* 0x000fcc0000000f00 */
[----:B------:R-:W2:Y:S01]  /*4730*/  I2F.F64.U64 R22, R22 ;  /* 0x0000001600167312 */ /* 0x000ea20000301800 */
[----:B-1----:R-:W-:Y:S02]  /*4740*/  IMAD.MOV.U32 R10, RZ, RZ, R6 ;  /* 0x000000ffff0a7224 */ /* 0x002fe400078e0006 */
[----:B------:R-:W-:-:S07]  /*4750*/  IMAD.MOV.U32 R15, RZ, RZ, R7 ;  /* 0x000000ffff0f7224 */ /* 0x000fce00078e0007 */
[----:B0-2---:R-:W-:Y:S05]  /*4760*/  CALL.REL.NOINC `($_Z3addPcS_PiS0_S0_i$__internal_accurate_pow) ;  /* 0x0000000400ec7944 */ /* 0x005fea0003c00000 */
[----:B------:R-:W-:Y:S05]  /*4770*/  BSYNC.RECONVERGENT B3 ;  /* 0x0000000000037941 */ /* 0x000fea0003800200 */
.L_x_135:
[C---:B------:R-:W-:Y:S01]  /*4780*/  ISETP.NE.AND P0, PT, R12.reuse, RZ, PT ;  /* 0x000000ff0c00720c */ /* 0x040fe20003f05270 */
[----:B------:R-:W-:Y:S01]  /*4790*/  VIADD R8, R12, 0x1 ;  /* 0x000000010c087836 */ /* 0x000fe20000000000 */
[----:B------:R-:W-:Y:S02]  /*47a0*/  BSSY.RECONVERGENT B3, `(.L_x_136) ;  /* 0x000000b000037945 */ /* 0x000fe40003800200 */
[----:B------:R-:W-:Y:S02]  /*47b0*/  FSEL R6, R20, RZ, P0 ;  /* 0x000000ff14067208 */ /* 0x000fe40000000000 */
[----:B------:R-:W-:Y:S01]  /*47c0*/  FSEL R7, R10, 1.875, P0 ;  /* 0x3ff000000a077808 */ /* 0x000fe20000000000 */
[----:B------:R-:W0:Y:S05]  /*47d0*/  I2F.F64.U32 R8, R8 ;  /* 0x0000000800087312 */ /* 0x000e2a0000201800 */
[----:B------:R-:W-:-:S10]  /*47e0*/  DFMA R6, R4, R6, R22 ;  /* 0x000000060406722b */ /* 0x000fd40000000016 */
[----:B------:R-:W1:Y:S01]  /*47f0*/  F2I.U64.F64.TRUNC R6, R6 ;  /* 0x0000000600067311 */ /* 0x000e62000030d800 */
[----:B0-----:R-:W-:Y:S01]  /*4800*/  IMAD.MOV.U32 R15, RZ, RZ, R9 ;  /* 0x000000ffff0f7224 */ /* 0x001fe200078e0009 */
[----:B------:R-:W-:Y:S01]  /*4810*/  MOV R9, 0x4850 ;  /* 0x0000485000097802 */ /* 0x000fe20000000f00 */
[----:B------:R-:W-:-:S05]  /*4820*/  IMAD.MOV.U32 R10, RZ, RZ, R8 ;  /* 0x000000ffff0a7224 */ /* 0x000fca00078e0008 */
[----:B-1----:R-:W0:Y:S02]  /*4830*/  I2F.F64.U64 R6, R6 ;  /* 0x0000000600067312 */ /* 0x002e240000301800 */
[----:B0-----:R-:W-:Y:S05]  /*4840*/  CALL.REL.NOINC `($_Z3addPcS_PiS0_S0_i$__internal_accurate_pow) ;  /* 0x0000000400b47944 */ /* 0x001fea0003c00000 */
[----:B------:R-:W-:Y:S05]  /*4850*/  BSYNC.RECONVERGENT B3 ;  /* 0x0000000000037941 */ /* 0x000fea0003800200 */
.L_x_136:
        /* <DEDUP_REMOVED lines=8> */
[----:B------:R-:W-:Y:S01]  /*48e0*/  MOV R9, 0x4920 ;  /* 0x0000492000097802 */ /* 0x000fe20000000f00 */
[----:B------:R-:W-:-:S05]  /*48f0*/  IMAD.MOV.U32 R10, RZ, RZ, R8 ;  /* 0x000000ffff0a7224 */ /* 0x000fca00078e0008 */
[----:B-1----:R-:W0:Y:S02]  /*4900*/  I2F.F64.U64 R6, R6 ;  /* 0x0000000600067312 */ /* 0x002e240000301800 */
[----:B0-----:R-:W-:Y:S05]  /*4910*/  CALL.REL.NOINC `($_Z3addPcS_PiS0_S0_i$__internal_accurate_pow) ;  /* 0x0000000400807944 */ /* 0x001fea0003c00000 */
[----:B------:R-:W-:Y:S05]  /*4920*/  BSYNC.RECONVERGENT B3 ;  /* 0x0000000000037941 */ /* 0x000fea0003800200 */
.L_x_137:
        /* <DEDUP_REMOVED lines=13> */
.L_x_138:
        /* <DEDUP_REMOVED lines=8> */
.L_x_134:
[----:B-1----:R1:W2:Y:S02]  /*4a80*/  I2F.F64.U64 R12, R22 ;  /* 0x00000016000c7312 */ /* 0x0022a40000301800 */
.L_x_133:
[----:B------:R-:W-:Y:S05]  /*4a90*/  BSYNC.RECONVERGENT B1 ;  /* 0x0000000000017941 */ /* 0x000fea0003800200 */
.L_x_132:
[----:B------:R-:W-:-:S13]  /*4aa0*/  ISETP.NE.AND P0, PT, R0, RZ, PT ;  /* 0x000000ff0000720c */ /* 0x000fda0003f05270 */
[----:B------:R-:W-:Y:S05]  /*4ab0*/  @!P0 BRA `(.L_x_131) ;  /* 0x0000000000a08947 */ /* 0x000fea0003800000 */
[----:B------:R-:W3:Y:S01]  /*4ac0*/  I2F.F64.U32 R6, R3 ;  /* 0x0000000300067312 */ /* 0x000ee20000201800 */
[----:B------:R-:W-:Y:S01]  /*4ad0*/  BSSY.RECONVERGENT B1, `(.L_x_140) ;  /* 0x0000005000017945 */ /* 0x000fe20003800200 */
[----:B------:R-:W-:Y:S01]  /*4ae0*/  MOV R9, 0x4b20 ;  /* 0x00004b2000097802 */ /* 0x000fe20000000f00 */
[----:B---3--:R-:W-:Y:S02]  /*4af0*/  IMAD.MOV.U32 R10, RZ, RZ, R6 ;  /* 0x000000ffff0a7224 */ /* 0x008fe400078e0006 */
[----:B------:R-:W-:-:S07]  /*4b00*/  IMAD.MOV.U32 R15, RZ, RZ, R7 ;  /* 0x000000ffff0f7224 */ /* 0x000fce00078e0007 */
[----:B012---:R-:W-:Y:S05]  /*4b10*/  CALL.REL.NOINC `($_Z3addPcS_PiS0_S0_i$__internal_accurate_pow) ;  /* 0x0000000400007944 */ /* 0x007fea0003c00000 */
[----:B------:R-:W-:Y:S05]  /*4b20*/  BSYNC.RECONVERGENT B1 ;  /* 0x0000000000017941 */ /* 0x000fea0003800200 */
.L_x_140:
[----:B------:R-:W-:-:S04]  /*4b30*/  ISETP.NE.AND P0, PT, R3, RZ, PT ;  /* 0x000000ff0300720c */ /* 0x000fc80003f05270 */
[----:B------:R-:W-:Y:S02]  /*4b40*/  FSEL R20, R20, RZ, P0 ;  /* 0x000000ff14147208 */ /* 0x000fe40000000000 */
[----:B------:R-:W-:Y:S02]  /*4b50*/  FSEL R21, R10, 1.875, P0 ;  /* 0x3ff000000a157808 */ /* 0x000fe40000000000 */
[----:B------:R-:W-:-:S04]  /*4b60*/  ISETP.NE.AND P0, PT, R0, 0x1, PT ;  /* 0x000000010000780c */ /* 0x000fc80003f05270 */
[----:B------:R-:W-:-:S06]  /*4b70*/  DFMA R12, R4, R20, R12 ;  /* 0x00000014040c722b */ /* 0x000fcc000000000c */
[----:B------:R0:W1:Y:S03]  /*4b80*/  F2I.U64.F64.TRUNC R22, R12 ;  /* 0x0000000c00167311 */ /* 0x000066000030d800 */
[----:B------:R-:W-:Y:S05]  /*4b90*/  @!P0 BRA `(.L_x_131) ;  /* 0x0000000000688947 */ /* 0x000fea0003800000 */
[----:B------:R-:W-:Y:S01]  /*4ba0*/  VIADD R6, R3, 0x1 ;  /* 0x0000000103067836 */ /* 0x000fe20000000000 */
[----:B-1----:R-:W-:Y:S01]  /*4bb0*/  I2F.F64.U64 R22, R22 ;  /* 0x0000001600167312 */ /* 0x002fe20000301800 */
[----:B------:R-:W-:Y:S01]  /*4bc0*/  BSSY.RECONVERGENT B1, `(.L_x_141) ;  /* 0x0000006000017945 */ /* 0x000fe20003800200 */
[----:B------:R-:W-:-:S06]  /*4bd0*/  MOV R9, 0x4c20 ;  /* 0x00004c2000097802 */ /* 0x000fcc0000000f00 */
[----:B------:R-:W1:Y:S02]  /*4be0*/  I2F.F64.U32 R6, R6 ;  /* 0x0000000600067312 */ /* 0x000e640000201800 */
[----:B-1----:R-:W-:Y:S02]  /*4bf0*/  IMAD.MOV.U32 R10, RZ, RZ, R6 ;  /* 0x000000ffff0a7224 */ /* 0x002fe400078e0006 */
[----:B------:R-:W-:-:S07]  /*4c00*/  IMAD.MOV.U32 R15, RZ, RZ, R7 ;  /* 0x000000ffff0f7224 */ /* 0x000fce00078e0007 */
[----:B0-----:R-:W-:Y:S05]  /*4c10*/  CALL.REL.NOINC `($_Z3addPcS_PiS0_S0_i$__internal_accurate_pow) ;  /* 0x0000000000c07944 */ /* 0x001fea0003c00000 */
[----:B------:R-:W-:Y:S05]  /*4c20*/  BSYNC.RECONVERGENT B1 ;  /* 0x0000000000017941 */ /* 0x000fea0003800200 */
.L_x_141:
        /* <DEDUP_REMOVED lines=17> */
.L_x_131:
[----:B------:R-:W-:Y:S05]  /*4d40*/  BSYNC.RECONVERGENT B0 ;  /* 0x0000000000007941 */ /* 0x000fea0003800200 */
.L_x_98:
[----:B------:R-:W-:Y:S01]  /*4d50*/  MOV R0, 0x0 ;  /* 0x0000000000007802 */ /* 0x000fe20000000f00 */
[----:B------:R-:W-:Y:S01]  /*4d60*/  STL [R1], R17 ;  /* 0x0000001101007387 */ /* 0x000fe20000100800 */
[----:B------:R-:W5:Y:S01]  /*4d70*/  LDCU.64 UR4, c[0x4][0x8] ;  /* 0x01000100ff0477ac */ /* 0x000f620008000a00 */
[----:B0-2---:R-:W-:Y:S01]  /*4d80*/  IMAD.MOV.U32 R4, RZ, RZ, R18 ;  /* 0x000000ffff047224 */ /* 0x005fe200078e0012 */
[----:B------:R0:W2:Y:S01]  /*4d90*/  LDC.64 R8, c[0x4][R0] ;  /* 0x0100000000087b82 */ /* 0x0000a20000000a00 */
[----:B------:R-:W-:Y:S02]  /*4da0*/  IMAD.MOV.U32 R5, RZ, RZ, R19 ;  /* 0x000000ffff057224 */ /* 0x000fe400078e0013 */
[----:B------:R-:W-:Y:S02]  /*4db0*/  IMAD.MOV.U32 R6, RZ, RZ, R2 ;  /* 0x000000ffff067224 */ /* 0x000fe400078e0002 */
[----:B------:R-:W-:Y:S01]  /*4dc0*/  IMAD.MOV.U32 R7, RZ, RZ, R16 ;  /* 0x000000ffff077224 */ /* 0x000fe200078e0010 */
[----:B------:R1:W-:Y:S02]  /*4dd0*/  STL.64 [R1+0x8], R4 ;  /* 0x0000080401007387 */ /* 0x0003e40000100a00 */
[----:B-1--4-:R-:W-:-:S02]  /*4de0*/  IMAD.MOV.U32 R4, RZ, RZ, R22 ;  /* 0x000000ffff047224 */ /* 0x012fc400078e0016 */
[----:B------:R-:W-:-:S05]  /*4df0*/  IMAD.MOV.U32 R5, RZ, RZ, R23 ;  /* 0x000000ffff057224 */ /* 0x000fca00078e0017 */
[----:B------:R5:W-:Y:S02]  /*4e00*/  STL.64 [R1+0x10], R4 ;  /* 0x0000100401007387 */ /* 0x000be40000100a00 */
[----:B-----5:R-:W-:Y:S02]  /*4e10*/  IMAD.U32 R4, RZ, RZ, UR4 ;  /* 0x00000004ff047e24 */ /* 0x020fe4000f8e00ff */
[----:B0-----:R-:W-:-:S07]  /*4e20*/  IMAD.U32 R5, RZ, RZ, UR5 ;  /* 0x00000005ff057e24 */ /* 0x001fce000f8e00ff */
[----:B------:R-:W-:-:S07]  /*4e30*/  LEPC R20, `(.L_x_142) ;  /* 0x000000001014794e */ /* 0x000fce0000000000 */
[----:B--23--:R-:W-:Y:S05]  /*4e40*/  CALL.ABS.NOINC R8 ;  /* 0x0000000008007343 */ /* 0x00cfea0003c00000 */
.L_x_142:
[----:B------:R-:W0:Y:S01]  /*4e50*/  LDC.64 R4, c[0x0][0x390] ;  /* 0x0000e400ff047b82 */ /* 0x000e220000000a00 */
[----:B------:R-:W1:Y:S01]  /*4e60*/  LDCU UR4, c[0x0][0x360] ;  /* 0x00006c00ff0477ac */ /* 0x000e620008000800 */
[----:B------:R-:W-:Y:S01]  /*4e70*/  ISETP.GT.U32.AND P0, PT, R18, R22, PT ;  /* 0x000000161200720c */ /* 0x000fe20003f04070 */
[----:B------:R-:W2:Y:S03]  /*4e80*/  LDCU UR5, c[0x0][0x3a8] ;  /* 0x00007500ff0577ac */ /* 0x000ea60008000800 */
[----:B------:R-:W-:Y:S02]  /*4e90*/  ISETP.GT.U32.AND.EX P0, PT, R19, R23, PT, P0 ;  /* 0x000000171300720c */ /* 0x000fe40003f04100 */
[----:B------:R-:W1:Y:S02]  /*4ea0*/  LDC R3, c[0x0][0x370] ;  /* 0x0000dc00ff037b82 */ /* 0x000e640000000800 */
[----:B------:R-:W-:Y:S01]  /*4eb0*/  SEL R0, RZ, 0x1, !P0 ;  /* 0x00000001ff007807 */ /* 0x000fe20004000000 */
[----:B0-----:R-:W-:-:S05]  /*4ec0*/  IMAD.WIDE R4, R17, 0x4, R4 ;  /* 0x0000000411047825 */ /* 0x001fca00078e0204 */
[----:B------:R3:W-:Y:S01]  /*4ed0*/  STG.E desc[UR36][R4.64], R0 ;  /* 0x0000000004007986 */ /* 0x0007e2000c101924 */
[----:B-1----:R-:W-:-:S05]  /*4ee0*/  IMAD R17, R3, UR4, R17 ;  /* 0x0000000403117c24 */ /* 0x002fca000f8e0211 */
[----:B--2---:R-:W-:-:S13]  /*4ef0*/  ISETP.GE.AND P0, PT, R17, UR5, PT ;  /* 0x0000000511007c0c */ /* 0x004fda000bf06270 */
[----:B---3--:R-:W-:Y:S05]  /*4f00*/  @!P0 BRA `(.L_x_143) ;  /* 0xffffffb000748947 */ /* 0x008fea000383ffff */
[----:B------:R-:W-:Y:S05]  /*4f10*/  EXIT ;  /* 0x000000000000794d */ /* 0x000fea0003800000 */
        .type           $_Z3addPcS_PiS0_S0_i$__internal_accurate_pow,@function
        .size           $_Z3addPcS_PiS0_S0_i$__internal_accurate_pow,(.L_x_147 - $_Z3addPcS_PiS0_S0_i$__internal_accurate_pow)
$_Z3addPcS_PiS0_S0_i$__internal_accurate_pow:
        /* <DEDUP_REMOVED lines=8> */
[----:B------:R-:W-:-:S05]  /*4fa0*/  IMAD.SHL.U32 R14, R15, 0x2, RZ ;  /* 0x000000020f0e7824 */ /* 0x000fca00078e00ff */
[----:B------:R-:W-:Y:S01]  /*4fb0*/  ISETP.GT.U32.AND P1, PT, R14, -0x2000001, PT ;  /* 0xfdffffff0e00780c */ /* 0x000fe20003f24070 */
[----:B0-----:R-:W-:-:S08]  /*4fc0*/  DFMA R20, R24, -R20, 1 ;  /* 0x3ff000001814742b */ /* 0x001fd00000000814 */
[----:B------:R-:W-:-:S08]  /*4fd0*/  DFMA R20, R20, R20, R20 ;  /* 0x000000141414722b */ /* 0x000fd00000000014 */
[----:B------:R-:W-:-:S08]  /*4fe0*/  DFMA R24, R24, R20, R24 ;  /* 0x000000141818722b */ /* 0x000fd00000000018 */
[----:B------:R-:W-:-:S08]  /*4ff0*/  DMUL R20, R24, 0.25 ;  /* 0x3fd0000018147828 */ /* 0x000fd00000000000 */
[----:B------:R-:W-:-:S08]  /*5000*/  DFMA R20, R24, 0.25, R20 ;  /* 0x3fd000001814782b */ /* 0x000fd00000000014 */
[CC--:B------:R-:W-:Y:S02]  /*5010*/  DMUL R28, R20.reuse, R20.reuse ;  /* 0x00000014141c7228 */ /* 0x0c0fe40000000000 */
[----:B------:R-:W-:-:S06]  /*5020*/  DMUL R32, R20, R20 ;  /* 0x0000001414207228 */ /* 0x000fcc0000000000 */
        /* <DEDUP_REMOVED lines=14> */
[----:B------:R-:W-:Y:S01]  /*5110*/  UMOV UR5, 0x3f899999 ;  /* 0x3f89999900057882 */ /* 0x000fe20000000000 */
[----:B------:R-:W-:-:S05]  /*5120*/  DADD R26, -R20, 0.25 ;  /* 0x3fd00000141a7429 */ /* 0x000fca0000000100 */
[----:B------:R-:W-:Y:S01]  /*5130*/  DFMA R30, R28, R30, UR4 ;  /* 0x000000041c1e7e2b */ /* 0x000fe2000800001e */
[----:B------:R-:W-:Y:S01]  /*5140*/  UMOV UR4, 0x55555555 ;  /* 0x5555555500047882 */ /* 0x000fe20000000000 */
[----:B------:R-:W-:Y:S01]  /*5150*/  UMOV UR5, 0x3fb55555 ;  /* 0x3fb5555500057882 */ /* 0x000fe20000000000 */
[----:B------:R-:W-:-:S05]  /*5160*/  DADD R36, R26, R26 ;  /* 0x000000001a247229 */ /* 0x000fca000000001a */
[----:B------:R-:W-:-:S03]  /*5170*/  DFMA R26, R28, R30, UR4 ;  /* 0x000000041c1a7e2b */ /* 0x000fc6000800001e */
[----:B------:R-:W-:-:S05]  /*5180*/  DFMA R36, -R20, 0.25, R36 ;  /* 0x3fd000001424782b */ /* 0x000fca0000000124 */
[----:B------:R-:W-:Y:S01]  /*5190*/  DADD R34, -R26, UR4 ;  /* 0x000000041a227e29 */ /* 0x000fe20008000100 */
[----:B------:R-:W-:Y:S01]  /*51a0*/  UMOV UR4, 0xb9e7b0 ;  /* 0x00b9e7b000047882 */ /* 0x000fe20000000000 */
[----:B------:R-:W-:Y:S01]  /*51b0*/  UMOV UR5, 0x3c46a4cb ;  /* 0x3c46a4cb00057882 */ /* 0x000fe20000000000 */
[----:B------:R-:W-:-:S05]  /*51c0*/  DMUL R24, R24, R36 ;  /* 0x0000002418187228 */ /* 0x000fca0000000000 */
[----:B------:R-:W-:Y:S02]  /*51d0*/  DFMA R30, R28, R30, R34 ;  /* 0x0000001e1c1e722b */ /* 0x000fe40000000022 */
[C---:B------:R-:W-:Y:S02]  /*51e0*/  DMUL R28, R20.reuse, R32 ;  /* 0x00000020141c7228 */ /* 0x040fe40000000000 */
[----:B------:R-:W-:Y:S01]  /*51f0*/  DFMA R34, R20, R20, -R32 ;  /* 0x000000141422722b */ /* 0x000fe20000000820 */
[----:B------:R-:W-:Y:S02]  /*5200*/  VIADD R39, R25, 0x100000 ;  /* 0x0010000019277836 */ /* 0x000fe40000000000 */
[----:B------:R-:W-:Y:S01]  /*5210*/  IMAD.MOV.U32 R38, RZ, RZ, R24 ;  /* 0x000000ffff267224 */ /* 0x000fe200078e0018 */
[----:B------:R-:W-:Y:S01]  /*5220*/  DADD R30, R30, -UR4 ;  /* 0x800000041e1e7e29 */ /* 0x000fe20008000000 */
[----:B------:R-:W-:Y:S01]  /*5230*/  UMOV UR4, 0x0 ;  /* 0x0000000000047882 */ /* 0x000fe20000000000 */
[----:B------:R-:W-:Y:S01]  /*5240*/  DFMA R36, R20, R32, -R28 ;  /* 0x000000201424722b */ /* 0x000fe2000000081c */
[----:B------:R-:W-:-:S02]  /*5250*/  UMOV UR5, 0x40080000 ;  /* 0x4008000000057882 */ /* 0x000fc40000000000 */
[----:B------:R-:W-:-:S03]  /*5260*/  DFMA R38, R20, R38, R34 ;  /* 0x000000261426722b */ /* 0x000fc60000000022 */
[----:B------:R-:W-:Y:S02]  /*5270*/  DADD R34, R26, R30 ;  /* 0x000000001a227229 */ /* 0x000fe4000000001e */
[----:B------:R-:W-:-:S06]  /*5280*/  DFMA R36, R24, R32, R36 ;  /* 0x000000201824722b */ /* 0x000fcc0000000024 */
[----:B------:R-:W-:Y:S02]  /*5290*/  DMUL R32, R34, R28 ;  /* 0x0000001c22207228 */ /* 0x000fe40000000000 */
[----:B------:R-:W-:Y:S02]  /*52a0*/  DFMA R38, R20, R38, R36 ;  /* 0x000000261426722b */ /* 0x000fe40000000024 */
[----:B------:R-:W-:-:S04]  /*52b0*/  DADD R26, R26, -R34 ;  /* 0x000000001a1a7229 */ /* 0x000fc80000000822 */
[----:B------:R-:W-:-:S04]  /*52c0*/  DFMA R36, R34, R28, -R32 ;  /* 0x0000001c2224722b */ /* 0x000fc80000000820 */
[----:B------:R-:W-:-:S04]  /*52d0*/  DADD R26, R30, R26 ;  /* 0x000000001e1a7229 */ /* 0x000fc8000000001a */
        /* <DEDUP_REMOVED lines=21> */
[----:B------:R-:W-:Y:S01]  /*5430*/  SEL R31, R30, R15, P1 ;  /* 0x0000000f1e1f7207 */ /* 0x000fe20000800000 */
[----:B------:R-:W-:Y:S02]  /*5440*/  IMAD.MOV.U32 R28, RZ, RZ, 0x3b39803f ;  /* 0x3b39803fff1c7424 */ /* 0x000fe400078e00ff */
[----:B------:R-:W-:Y:S02]  /*5450*/  IMAD.MOV.U32 R29, RZ, RZ, 0x3c7abc9e ;  /* 0x3c7abc9eff1d7424 */ /* 0x000fe400078e00ff */
[----:B------:R-:W-:Y:S02]  /*5460*/  IMAD.MOV.U32 R30, RZ, RZ, R10 ;  /* 0x000000ffff1e7224 */ /* 0x000fe400078e000a */
[----:B------:R-:W-:-:S08]  /*5470*/  DADD R26, R32, -R26 ;  /* 0x00000000201a7229 */ /* 0x000fd0000000081a */
[----:B------:R-:W-:Y:S01]  /*5480*/  DFMA R28, R28, UR4, R26 ;  /* 0x000000041c1c7c2b */ /* 0x000fe2000800001a */
[----:B------:R-:W-:Y:S01]  /*5490*/  UMOV UR4, 0x3b39803f ;  /* 0x3b39803f00047882 */ /* 0x000fe20000000000 */
[----:B------:R-:W-:-:S06]  /*54a0*/  UMOV UR5, 0x3c7abc9e ;  /* 0x3c7abc9e00057882 */ /* 0x000fcc0000000000 */
[----:B------:R-:W-:-:S08]  /*54b0*/  DADD R26, R24, R28 ;  /* 0x00000000181a7229 */ /* 0x000fd0000000001c */
[----:B------:R-:W-:Y:S02]  /*54c0*/  DADD R24, R24, -R26 ;  /* 0x0000000018187229 */ /* 0x000fe4000000081a */
[----:B------:R-:W-:-:S06]  /*54d0*/  DMUL R14, R26, R30 ;  /* 0x0000001e1a0e7228 */ /* 0x000fcc0000000000 */
[----:B------:R-:W-:Y:S02]  /*54e0*/  DADD R28, R28, R24 ;  /* 0x000000001c1c7229 */ /* 0x000fe40000000018 */
[----:B------:R-:W-:-:S08]  /*54f0*/  DFMA R26, R26, R30, -R14 ;  /* 0x0000001e1a1a722b */ /* 0x000fd0000000080e */
[----:B------:R-:W-:Y:S01]  /*5500*/  DFMA R28, R28, R30, R26 ;  /* 0x0000001e1c1c722b */ /* 0x000fe2000000001a */
[----:B------:R-:W-:Y:S02]  /*5510*/  IMAD.MOV.U32 R26, RZ, RZ, 0x652b82fe ;  /* 0x652b82feff1a7424 */ /* 0x000fe400078e00ff */
[----:B------:R-:W-:-:S05]  /*5520*/  IMAD.MOV.U32 R27, RZ, RZ, 0x3ff71547 ;  /* 0x3ff71547ff1b7424 */ /* 0x000fca00078e00ff */
        /* <DEDUP_REMOVED lines=46> */
[----:B------:R-:W-:Y:S02]  /*5810*/  @!P2 LEA.HI R10, R26, R26, RZ, 0x1 ;  /* 0x0000001a1a0aa211 */ /* 0x000fe400078f08ff */
[----:B------:R-:W-:Y:S02]  /*5820*/  FSEL R15, R15, RZ, P1 ;  /* 0x000000ff0f0f7208 */ /* 0x000fe40000800000 */
[----:B------:R-:W-:-:S05]  /*5830*/  @!P2 SHF.R.S32.HI R10, RZ, 0x1, R10 ;  /* 0x00000001ff0aa819 */ /* 0x000fca000001140a */
[----:B------:R-:W-:Y:S02]  /*5840*/  @!P2 IMAD.IADD R24, R26, 0x1, -R10 ;  /* 0x000000011a18a824 */ /* 0x000fe400078e0a0a */
[----:B------:R-:W-:-:S03]  /*5850*/  @!P2 IMAD R21, R10, 0x100000, R21 ;  /* 0x001000000a15a824 */ /* 0x000fc600078e0215 */
[----:B------:R-:W-:Y:S01]  /*5860*/  @!P2 LEA R25, R24, 0x3ff00000, 0x14 ;  /* 0x3ff000001819a811 */ /* 0x000fe200078ea0ff */
[----:B------:R-:W-:-:S06]  /*5870*/  @!P2 IMAD.MOV.U32 R24, RZ, RZ, RZ ;  /* 0x000000ffff18a224 */ /* 0x000fcc00078e00ff */
[----:B------:R-:W-:-:S11]  /*5880*/  @!P2 DMUL R14, R20, R24 ;  /* 0x00000018140ea228 */ /* 0x000fd60000000000 */
.L_x_144:
[----:B------:R-:W-:Y:S02]  /*5890*/  DFMA R28, R28, R14, R14 ;  /* 0x0000000e1c1c722b */ /* 0x000fe4000000000e */
[----:B------:R-:W-:-:S08]  /*58a0*/  DSETP.NEU.AND P1, PT, |R14|, +INF , PT ;  /* 0x7ff000000e00742a */ /* 0x000fd00003f2d200 */
[----:B------:R-:W-:Y:S01]  /*58b0*/  FSEL R20, R14, R28, !P1 ;  /* 0x0000001c0e147208 */ /* 0x000fe20004800000 */
[----:B------:R-:W-:Y:S01]  /*58c0*/  IMAD.MOV.U32 R14, RZ, RZ, R9 ;  /* 0x000000ffff0e7224 */ /* 0x000fe200078e0009 */
[----:B------:R-:W-:Y:S01]  /*58d0*/  FSEL R10, R15, R29, !P1 ;  /* 0x0000001d0f0a7208 */ /* 0x000fe20004800000 */
[----:B------:R-:W-:-:S04]  /*58e0*/  IMAD.MOV.U32 R15, RZ, RZ, 0x0 ;  /* 0x00000000ff0f7424 */ /* 0x000fc800078e00ff */
[----:B------:R-:W-:Y:S05]  /*58f0*/  RET.REL.NODEC R14 `(_Z3addPcS_PiS0_S0_i) ;  /* 0xffffffa40ec07950 */ /* 0x000fea0003c3ffff */
.L_x_145:
        /* <DEDUP_REMOVED lines=16> */
.L_x_147:


//--------------------- .nv.global.init           --------------------------
	.section	.nv.global.init,"aw",@progbits
.nv.global.init:
	.type		$str$2,@object
	.size		$str$2,($str - $str$2)
$str$2:
        /*0000*/ 	.byte	0x61, 0x6e, 0x73, 0x77, 0x65, 0x72, 0x3a, 0x20, 0x25, 0x64, 0x20, 0x0a, 0x00
	.type		$str,@object
	.size		$str,($str$1 - $str)
$str:
        /*000d*/ 	.byte	0x68, 0x61, 0x6c, 0x6c, 0x6f, 0x34, 0x20, 0x25, 0x75, 0x20, 0x25, 0x6c, 0x6c, 0x64, 0x20, 0x25
        /*001d*/ 	.byte	0x6c, 0x6c, 0x64, 0x0a, 0x00
	.type		$str$1,@object
	.size		$str$1,(.L_1 - $str$1)
$str$1:
        /*0022*/ 	.byte	0x48, 0x65, 0x6c, 0x6c, 0x6f, 0x20, 0x57, 0x6f, 0x72, 0x6c, 0x64, 0x20, 0x46, 0x72, 0x6f, 0x6d
        /*0032*/ 	.byte	0x20, 0x47, 0x50, 0x55, 0x21, 0x0a, 0x00
.L_1:


//--------------------- .nv.shared.reserved.0     --------------------------
	.section	.nv.shared.reserved.0,"aw",@nobits
	.weak		__nv_reservedSMEM_offset_0_alias
	.size		__nv_reservedSMEM_offset_0_alias, 0, 64
	.other		__nv_reservedSMEM_offset_0_alias,@"STO_CUDA_RESERVED_SHARED STV_DEFAULT"
__nv_reservedSMEM_offset_0_alias:
	.zero		0
	.zero		64


//--------------------- .nv.constant0._Z11hello_worldPcPii --------------------------
	.section	.nv.constant0._Z11hello_worldPcPii,"a",@progbits
	.sectionflags	@""
	.align	4
.nv.constant0._Z11hello_worldPcPii:
	.zero		916


//--------------------- .nv.constant0._Z3addPcS_PiS0_S0_i --------------------------
	.section	.nv.constant0._Z3addPcS_PiS0_S0_i,"a",@progbits
	.sectionflags	@""
	.align	4
.nv.constant0._Z3addPcS_PiS0_S0_i:
	.zero		940


//--------------------- SYMBOLS --------------------------

	.type		.nv.reservedSmem.offset0,@object
	.size		.nv.reservedSmem.offset0,0x4
	.type		vprintf,@function
